// auto-generated by cutlass_sweep.epilogue — config: {"arch": "sm_100", "cluster_m": 2, "cluster_n": 1, "dtype": "e4m3", "fusion": "sigmoid", "tile_k": 64, "tile_m": 128, "tile_n": 64}
#include "cutlass/cutlass.h"
#include "cutlass/gemm/collective/collective_builder.hpp"
#include "cutlass/gemm/device/gemm_universal_adapter.h"
#include "cutlass/gemm/kernel/gemm_universal.hpp"
#include "cutlass/epilogue/collective/collective_builder.hpp"
#include "cutlass/epilogue/fusion/operations.hpp"
#include "cutlass/epilogue/thread/activation.h"

using Elem = cutlass::float_e4m3_t;
using Acc  = float;
using TileShape    = cute::Shape<cute::_128, cute::_64, cute::_64>;
using ClusterShape = cute::Shape<cute::_2, cute::_1, cute::_1>;
using FusionOp     = cutlass::epilogue::fusion::LinCombEltAct<cutlass::epilogue::thread::Sigmoid, Elem, Acc>;

using CollectiveEpilogue = typename cutlass::epilogue::collective::CollectiveBuilder<
    cutlass::arch::Sm100, cutlass::arch::OpClassTensorOp,
    TileShape, ClusterShape,
    cutlass::epilogue::collective::EpilogueTileAuto,
    Acc, Acc,
    Elem, cutlass::layout::RowMajor, 128 / cutlass::sizeof_bits<Elem>::value,
    Elem, cutlass::layout::RowMajor, 128 / cutlass::sizeof_bits<Elem>::value,
    cutlass::epilogue::collective::EpilogueScheduleAuto,
    FusionOp
  >::CollectiveOp;

using CollectiveMainloop = typename cutlass::gemm::collective::CollectiveBuilder<
    cutlass::arch::Sm100, cutlass::arch::OpClassTensorOp,
    Elem, cutlass::layout::RowMajor, 128 / cutlass::sizeof_bits<Elem>::value,
    Elem, cutlass::layout::ColumnMajor, 128 / cutlass::sizeof_bits<Elem>::value,
    Acc,
    TileShape, ClusterShape,
    cutlass::gemm::collective::StageCountAutoCarveout<
        static_cast<int>(sizeof(typename CollectiveEpilogue::SharedStorage))>,
    cutlass::gemm::collective::KernelScheduleAuto
  >::CollectiveOp;

using GemmKernel = cutlass::gemm::kernel::GemmUniversal<
    cute::Shape<int,int,int,int>, CollectiveMainloop, CollectiveEpilogue>;
using Gemm = cutlass::gemm::device::GemmUniversalAdapter<GemmKernel>;

auto* _anchor = &cutlass::device_kernel<GemmKernel>;


// ===== COMPILED SASS (sm_100a) =====

	.target	sm_100a

	.elftype	@"ET_EXEC"


//--------------------- .note.nv.tkinfo           --------------------------
	.section	.note.nv.tkinfo,"",@"SHT_NOTE"
	.sectionflags	@"SHF_NOTE_NV_TKINFO"
	.tkinfo
        /*0018*/ 	.word	0x00000002
        /*0030*/ 	.string	""
        /*0030*/ 	.string	"ptxas"
        /*0030*/ 	.string	"Cuda compilation tools, release 13.0, V13.0.88"
        /*0030*/ 	.string	"Build cuda_13.0.r13.0/compiler.36424714_0"
        /*0030*/ 	.string	"-arch sm_100a -m 64 "



//--------------------- .note.nv.cuinfo           --------------------------
	.section	.note.nv.cuinfo,"",@"SHT_NOTE"
	.sectionflags	@"SHF_NOTE_NV_CUINFO"
        /*0018*/ 	.short	0x0002
        /*001a*/ 	.short	0x0064
        /*001c*/ 	.short	0x0082
	.zero		2


//--------------------- .nv.info                  --------------------------
	.section	.nv.info,"",@"SHT_CUDA_INFO"
	.align	4


	//----- nvinfo : EIATTR_REGCOUNT
	.align		4
        /*0000*/ 	.byte	0x04, 0x2f
        /*0002*/ 	.short	(.L_19 - .L_18)
	.align		4
.L_18:
        /*0004*/ 	.word	index@(_ZN7cutlass13device_kernelINS_4gemm6kernel13GemmUniversalIN4cute5tupleIJiiiiEEENS1_10collective13CollectiveMmaINS1_35MainloopSm100TmaUmmaWarpSpecializedILi36ELi2ELi4ENS5_IJNS4_1CILi2EEENSA_ILi1EEESC_EEEEENS5_IJNSA_ILi128EEENSA_ILi64EEESG_EEENS_12float_e4m3_tENS5_IJlSC_lEEESI_SJ_NS4_8TiledMMAINS4_8MMA_AtomIJNS4_10MMA_TraitsINS4_25SM100_MMA_F8F6F4_2x1SM_SSEJSI_SI_fSF_SG_NS4_17integral_constantINS4_4UMMA5MajorELSQ_0EEESR_NSO_INSP_7ScaleInELSS_0EEEST_EEEEEENS4_6LayoutINS5_IJSC_SC_SC_EEENS5_IJNSA_ILi0EEESY_SY_EEEEENS5_IJNS4_10UnderscoreES11_S11_EEEEENS4_18SM100_TMA_2SM_LOADENS4_14ComposedLayoutINS4_7SwizzleILi2ELi4ELi3EEENS4_18smem_ptr_flag_bitsILi8EEENSW_INS5_IJNSA_ILi8EEESG_EEENS5_IJSG_SC_EEEEEEEvNS4_8identityES14_S1E_vS1F_EENS_8epilogue10collective18CollectiveEpilogueINS1H_23Sm100TmaWarpSpecializedILi1ELi1ELi32ELb0ELb0EEEJNS5_IJSG_SG_SG_EEENS5_IJNSW_ISG_SC_EES1N_EEESI_SJ_SI_SJ_NS1H_6fusion15FusionCallbacksIS1L_NS1P_13LinCombEltActINS1H_6thread7SigmoidESI_fSI_fLNS_15FloatRoundStyleE2EEES1M_S1O_JEEENS4_5SM1004TMEM4LOAD26SM100_TMEM_LOAD_32dp32b32xENS4_13SM90_TMA_LOADES1E_NS4_39AutoVectorizingCopyWithAssumedAlignmentILi128EEENS4_14SM90_TMA_STOREES1E_S23_S23_EEEvvEEEEvNT_6ParamsE)
        /*0008*/ 	.word	0x00000078


	//----- nvinfo : EIATTR_FRAME_SIZE
	.align		4
.L_19:
        /*000c*/ 	.byte	0x04, 0x11
        /*000e*/ 	.short	(.L_21 - .L_20)
	.align		4
.L_20:
        /*0010*/ 	.word	index@($__internal_3_$__cuda_sm20_rcp_rn_f32_slowpath)
        /*0014*/ 	.word	0x00000000


	//----- nvinfo : EIATTR_FRAME_SIZE
	.align		4
.L_21:
        /*0018*/ 	.byte	0x04, 0x11
        /*001a*/ 	.short	(.L_23 - .L_22)
	.align		4
.L_22:
        /*001c*/ 	.word	index@($__internal_2_$__cuda_sm10x_tcgen05_guardrail_trap_unallocated_columns_being_dealloced)
        /*0020*/ 	.word	0x00000000


	//----- nvinfo : EIATTR_FRAME_SIZE
	.align		4
.L_23:
        /*0024*/ 	.byte	0x04, 0x11
        /*0026*/ 	.short	(.L_25 - .L_24)
	.align		4
.L_24:
        /*0028*/ 	.word	index@($__internal_1_$__cuda_sm10x_tcgen05_guardrail_trap_phase_invalid_during_alloc)
        /*002c*/ 	.word	0x00000000


	//----- nvinfo : EIATTR_FRAME_SIZE
	.align		4
.L_25:
        /*0030*/ 	.byte	0x04, 0x11
        /*0032*/ 	.short	(.L_27 - .L_26)
	.align		4
.L_26:
        /*0034*/ 	.word	index@($__internal_0_$__cuda_sm10x_tcgen05_guardrail_trap_col_being_dealloced_not_returned_by_alloc)
        /*0038*/ 	.word	0x00000000


	//----- nvinfo : EIATTR_FRAME_SIZE
	.align		4
.L_27:
        /*003c*/ 	.byte	0x04, 0x11
        /*003e*/ 	.short	(.L_29 - .L_28)
	.align		4
.L_28:
        /*0040*/ 	.word	index@(_ZN7cutlass13device_kernelINS_4gemm6kernel13GemmUniversalIN4cute5tupleIJiiiiEEENS1_10collective13CollectiveMmaINS1_35MainloopSm100TmaUmmaWarpSpecializedILi36ELi2ELi4ENS5_IJNS4_1CILi2EEENSA_ILi1EEESC_EEEEENS5_IJNSA_ILi128EEENSA_ILi64EEESG_EEENS_12float_e4m3_tENS5_IJlSC_lEEESI_SJ_NS4_8TiledMMAINS4_8MMA_AtomIJNS4_10MMA_TraitsINS4_25SM100_MMA_F8F6F4_2x1SM_SSEJSI_SI_fSF_SG_NS4_17integral_constantINS4_4UMMA5MajorELSQ_0EEESR_NSO_INSP_7ScaleInELSS_0EEEST_EEEEEENS4_6LayoutINS5_IJSC_SC_SC_EEENS5_IJNSA_ILi0EEESY_SY_EEEEENS5_IJNS4_10UnderscoreES11_S11_EEEEENS4_18SM100_TMA_2SM_LOADENS4_14ComposedLayoutINS4_7SwizzleILi2ELi4ELi3EEENS4_18smem_ptr_flag_bitsILi8EEENSW_INS5_IJNSA_ILi8EEESG_EEENS5_IJSG_SC_EEEEEEEvNS4_8identityES14_S1E_vS1F_EENS_8epilogue10collective18CollectiveEpilogueINS1H_23Sm100TmaWarpSpecializedILi1ELi1ELi32ELb0ELb0EEEJNS5_IJSG_SG_SG_EEENS5_IJNSW_ISG_SC_EES1N_EEESI_SJ_SI_SJ_NS1H_6fusion15FusionCallbacksIS1L_NS1P_13LinCombEltActINS1H_6thread7SigmoidESI_fSI_fLNS_15FloatRoundStyleE2EEES1M_S1O_JEEENS4_5SM1004TMEM4LOAD26SM100_TMEM_LOAD_32dp32b32xENS4_13SM90_TMA_LOADES1E_NS4_39AutoVectorizingCopyWithAssumedAlignmentILi128EEENS4_14SM90_TMA_STOREES1E_S23_S23_EEEvvEEEEvNT_6ParamsE)
        /*0044*/ 	.word	0x00000000


	//----- nvinfo : EIATTR_MIN_STACK_SIZE
	.align		4
.L_29:
        /*0048*/ 	.byte	0x04, 0x12
        /*004a*/ 	.short	(.L_31 - .L_30)
	.align		4
.L_30:
        /*004c*/ 	.word	index@(_ZN7cutlass13device_kernelINS_4gemm6kernel13GemmUniversalIN4cute5tupleIJiiiiEEENS1_10collective13CollectiveMmaINS1_35MainloopSm100TmaUmmaWarpSpecializedILi36ELi2ELi4ENS5_IJNS4_1CILi2EEENSA_ILi1EEESC_EEEEENS5_IJNSA_ILi128EEENSA_ILi64EEESG_EEENS_12float_e4m3_tENS5_IJlSC_lEEESI_SJ_NS4_8TiledMMAINS4_8MMA_AtomIJNS4_10MMA_TraitsINS4_25SM100_MMA_F8F6F4_2x1SM_SSEJSI_SI_fSF_SG_NS4_17integral_constantINS4_4UMMA5MajorELSQ_0EEESR_NSO_INSP_7ScaleInELSS_0EEEST_EEEEEENS4_6LayoutINS5_IJSC_SC_SC_EEENS5_IJNSA_ILi0EEESY_SY_EEEEENS5_IJNS4_10UnderscoreES11_S11_EEEEENS4_18SM100_TMA_2SM_LOADENS4_14ComposedLayoutINS4_7SwizzleILi2ELi4ELi3EEENS4_18smem_ptr_flag_bitsILi8EEENSW_INS5_IJNSA_ILi8EEESG_EEENS5_IJSG_SC_EEEEEEEvNS4_8identityES14_S1E_vS1F_EENS_8epilogue10collective18CollectiveEpilogueINS1H_23Sm100TmaWarpSpecializedILi1ELi1ELi32ELb0ELb0EEEJNS5_IJSG_SG_SG_EEENS5_IJNSW_ISG_SC_EES1N_EEESI_SJ_SI_SJ_NS1H_6fusion15FusionCallbacksIS1L_NS1P_13LinCombEltActINS1H_6thread7SigmoidESI_fSI_fLNS_15FloatRoundStyleE2EEES1M_S1O_JEEENS4_5SM1004TMEM4LOAD26SM100_TMEM_LOAD_32dp32b32xENS4_13SM90_TMA_LOADES1E_NS4_39AutoVectorizingCopyWithAssumedAlignmentILi128EEENS4_14SM90_TMA_STOREES1E_S23_S23_EEEvvEEEEvNT_6ParamsE)
        /*0050*/ 	.word	0x00000000
.L_31:


//--------------------- .nv.compat                --------------------------
	.section	.nv.compat,"",@"SHT_CUDA_COMPAT_INFO"
	.align	4
        /*0000*/ 	.byte	0x02, 0x09, 0x01, 0x00, 0x02, 0x02, 0x02, 0x00, 0x02, 0x05, 0x05, 0x00, 0x03, 0x07, 0x01, 0x01
        /*0010*/ 	.byte	0x02, 0x03, 0x01, 0x00, 0x02, 0x06, 0x01, 0x00, 0x04, 0x0b, 0x08, 0x00, 0x09, 0x00, 0x00, 0x00
        /*0020*/ 	.byte	0x00, 0x00, 0x00, 0x00


//--------------------- .nv.info._ZN7cutlass13device_kernelINS_4gemm6kernel13GemmUniversalIN4cute5tupleIJiiiiEEENS1_10collective13CollectiveMmaINS1_35MainloopSm100TmaUmmaWarpSpecializedILi36ELi2ELi4ENS5_IJNS4_1CILi2EEENSA_ILi1EEESC_EEEEENS5_IJNSA_ILi128EEENSA_ILi64EEESG_EEENS_12float_e4m3_tENS5_IJlSC_lEEESI_SJ_NS4_8TiledMMAINS4_8MMA_AtomIJNS4_10MMA_TraitsINS4_25SM100_MMA_F8F6F4_2x1SM_SSEJSI_SI_fSF_SG_NS4_17integral_constantINS4_4UMMA5MajorELSQ_0EEESR_NSO_INSP_7ScaleInELSS_0EEEST_EEEEEENS4_6LayoutINS5_IJSC_SC_SC_EEENS5_IJNSA_ILi0EEESY_SY_EEEEENS5_IJNS4_10UnderscoreES11_S11_EEEEENS4_18SM100_TMA_2SM_LOADENS4_14ComposedLayoutINS4_7SwizzleILi2ELi4ELi3EEENS4_18smem_ptr_flag_bitsILi8EEENSW_INS5_IJNSA_ILi8EEESG_EEENS5_IJSG_SC_EEEEEEEvNS4_8identityES14_S1E_vS1F_EENS_8epilogue10collective18CollectiveEpilogueINS1H_23Sm100TmaWarpSpecializedILi1ELi1ELi32ELb0ELb0EEEJNS5_IJSG_SG_SG_EEENS5_IJNSW_ISG_SC_EES1N_EEESI_SJ_SI_SJ_NS1H_6fusion15FusionCallbacksIS1L_NS1P_13LinCombEltActINS1H_6thread7SigmoidESI_fSI_fLNS_15FloatRoundStyleE2EEES1M_S1O_JEEENS4_5SM1004TMEM4LOAD26SM100_TMEM_LOAD_32dp32b32xENS4_13SM90_TMA_LOADES1E_NS4_39AutoVectorizingCopyWithAssumedAlignmentILi128EEENS4_14SM90_TMA_STOREES1E_S23_S23_EEEvvEEEEvNT_6ParamsE --------------------------
	.section	.nv.info._ZN7cutlass13device_kernelINS_4gemm6kernel13GemmUniversalIN4cute5tupleIJiiiiEEENS1_10collective13CollectiveMmaINS1_35MainloopSm100TmaUmmaWarpSpecializedILi36ELi2ELi4ENS5_IJNS4_1CILi2EEENSA_ILi1EEESC_EEEEENS5_IJNSA_ILi128EEENSA_ILi64EEESG_EEENS_12float_e4m3_tENS5_IJlSC_lEEESI_SJ_NS4_8TiledMMAINS4_8MMA_AtomIJNS4_10MMA_TraitsINS4_25SM100_MMA_F8F6F4_2x1SM_SSEJSI_SI_fSF_SG_NS4_17integral_constantINS4_4UMMA5MajorELSQ_0EEESR_NSO_INSP_7ScaleInELSS_0EEEST_EEEEEENS4_6LayoutINS5_IJSC_SC_SC_EEENS5_IJNSA_ILi0EEESY_SY_EEEEENS5_IJNS4_10UnderscoreES11_S11_EEEEENS4_18SM100_TMA_2SM_LOADENS4_14ComposedLayoutINS4_7SwizzleILi2ELi4ELi3EEENS4_18smem_ptr_flag_bitsILi8EEENSW_INS5_IJNSA_ILi8EEESG_EEENS5_IJSG_SC_EEEEEEEvNS4_8identityES14_S1E_vS1F_EENS_8epilogue10collective18CollectiveEpilogueINS1H_23Sm100TmaWarpSpecializedILi1ELi1ELi32ELb0ELb0EEEJNS5_IJSG_SG_SG_EEENS5_IJNSW_ISG_SC_EES1N_EEESI_SJ_SI_SJ_NS1H_6fusion15FusionCallbacksIS1L_NS1P_13LinCombEltActINS1H_6thread7SigmoidESI_fSI_fLNS_15FloatRoundStyleE2EEES1M_S1O_JEEENS4_5SM1004TMEM4LOAD26SM100_TMEM_LOAD_32dp32b32xENS4_13SM90_TMA_LOADES1E_NS4_39AutoVectorizingCopyWithAssumedAlignmentILi128EEENS4_14SM90_TMA_STOREES1E_S23_S23_EEEvvEEEEvNT_6ParamsE,"",@"SHT_CUDA_INFO"
	.sectionflags	@""
	.align	4


	//----- nvinfo : EIATTR_CUDA_API_VERSION
	.align		4
        /*0000*/ 	.byte	0x04, 0x37
        /*0002*/ 	.short	(.L_33 - .L_32)
.L_32:
        /*0004*/ 	.word	0x00000082


	//----- nvinfo : EIATTR_KPARAM_INFO
	.align		4
.L_33:
        /*0008*/ 	.byte	0x04, 0x17
        /*000a*/ 	.short	(.L_35 - .L_34)
.L_34:
        /*000c*/ 	.word	0x00000000
        /*0010*/ 	.short	0x0000
        /*0012*/ 	.short	0x0000
        /*0014*/ 	.byte	0x00, 0xf0, 0x01, 0x20


	//----- nvinfo : EIATTR_AT_ENTRY_FRAGMENTS
	.align		4
.L_35:
        /*0018*/ 	.byte	0x04, 0x4f
        /*001a*/ 	.short	(.L_37 - .L_36)


	//   ....[0]....
.L_36:
        /*001c*/ 	.word	0x00000007


	//----- nvinfo : EIATTR_RESERVED_SMEM_USED
	.align		4
.L_37:
        /*0020*/ 	.byte	0x01, 0x41
	.zero		2


	//----- nvinfo : EIATTR_SPARSE_MMA_MASK
	.align		4
        /*0024*/ 	.byte	0x03, 0x50
        /*0026*/ 	.short	0x0000


	//----- nvinfo : EIATTR_TCGEN05_2CTA_USED
	.align		4
        /*0028*/ 	.byte	0x01, 0x52
	.zero		2


	//----- nvinfo : EIATTR_MAXREG_COUNT
	.align		4
        /*002c*/ 	.byte	0x03, 0x1b
        /*002e*/ 	.short	0x00ff


	//----- nvinfo : EIATTR_NUM_BARRIERS
	.align		4
        /*0030*/ 	.byte	0x02, 0x4c
        /*0032*/ 	.byte	0x07
	.zero		1


	//----- nvinfo : EIATTR_EXTERNS
	.align		4
        /*0034*/ 	.byte	0x04, 0x0f
        /*0036*/ 	.short	(.L_39 - .L_38)


	//   ....[0]....
	.align		4
.L_38:
        /*0038*/ 	.word	index@(__assertfail)


	//----- nvinfo : EIATTR_MERCURY_ISA_VERSION
	.align		4
.L_39:
        /*003c*/ 	.byte	0x03, 0x5f
        /*003e*/ 	.short	0x0101


	//----- nvinfo : EIATTR_INT_WARP_WIDE_INSTR_OFFSETS
	.align		4
        /*0040*/ 	.byte	0x04, 0x31
        /*0042*/ 	.short	(.L_41 - .L_40)


	//   ....[0]....
.L_40:
        /*0044*/ 	.word	0x000010b0


	//   ....[1]....
        /*0048*/ 	.word	0x00001150


	//   ....[2]....
        /*004c*/ 	.word	0x000024a0


	//   ....[3]....
        /*0050*/ 	.word	0x00005490


	//   ....[4]....
        /*0054*/ 	.word	0x000054c0


	//   ....[5]....
        /*0058*/ 	.word	0x00005510


	//   ....[6]....
        /*005c*/ 	.word	0x00005f00


	//   ....[7]....
        /*0060*/ 	.word	0x00006020


	//----- nvinfo : EIATTR_COOP_GROUP_MASK_REGIDS
	.align		4
.L_41:
        /*0064*/ 	.byte	0x04, 0x29
        /*0066*/ 	.short	(.L_43 - .L_42)


	//   ....[0]....
.L_42:
        /*0068*/ 	.word	0xffffffff


	//   ....[1]....
        /*006c*/ 	.word	0xffffffff


	//   ....[2]....
        /*0070*/ 	.word	0xffffffff


	//   ....[3]....
        /*0074*/ 	.word	0xffffffff


	//   ....[4]....
        /*0078*/ 	.word	0xffffffff


	//   ....[5]....
        /*007c*/ 	.word	0xffffffff


	//   ....[6]....
        /*0080*/ 	.word	0xffffffff


	//   ....[7]....
        /*0084*/ 	.word	0xffffffff


	//   ....[8]....
        /*0088*/ 	.word	0xffffffff


	//   ....[9]....
        /*008c*/ 	.word	0xffffffff


	//   ....[10]....
        /*0090*/ 	.word	0xffffffff


	//   ....[11]....
        /*0094*/ 	.word	0xffffffff


	//   ....[12]....
        /*0098*/ 	.word	0xffffffff


	//   ....[13]....
        /*009c*/ 	.word	0xffffffff


	//----- nvinfo : EIATTR_COOP_GROUP_INSTR_OFFSETS
	.align		4
.L_43:
        /*00a0*/ 	.byte	0x04, 0x28
        /*00a2*/ 	.short	(.L_45 - .L_44)


	//   ....[0]....
.L_44:
        /*00a4*/ 	.word	0x000000c0


	//   ....[1]....
        /*00a8*/ 	.word	0x000004d0


	//   ....[2]....
        /*00ac*/ 	.word	0x00000a80


	//   ....[3]....
        /*00b0*/ 	.word	0x00000bb0


	//   ....[4]....
        /*00b4*/ 	.word	0x00000ca0


	//   ....[5]....
        /*00b8*/ 	.word	0x00000e00


	//   ....[6]....
        /*00bc*/ 	.word	0x00000f90


	//   ....[7]....
        /*00c0*/ 	.word	0x000011d0


	//   ....[8]....
        /*00c4*/ 	.word	0x00002380


	//   ....[9]....
        /*00c8*/ 	.word	0x00004360


	//   ....[10]....
        /*00cc*/ 	.word	0x00004830


	//   ....[11]....
        /*00d0*/ 	.word	0x00004860


	//   ....[12]....
        /*00d4*/ 	.word	0x000053a0


	//   ....[13]....
        /*00d8*/ 	.word	0x000055b0


	//----- nvinfo : EIATTR_VRC_CTA_INIT_COUNT
	.align		4
.L_45:
        /*00dc*/ 	.byte	0x02, 0x4a
        /*00de*/ 	.byte	0x80
	.zero		1


	//----- nvinfo : EIATTR_SYSCALL_OFFSETS
	.align		4
        /*00e0*/ 	.byte	0x04, 0x46
        /*00e2*/ 	.short	(.L_47 - .L_46)


	//   ....[0]....
.L_46:
        /*00e4*/ 	.word	0x00006a20


	//   ....[1]....
        /*00e8*/ 	.word	0x00006b60


	//   ....[2]....
        /*00ec*/ 	.word	0x000072a0


	//----- nvinfo : EIATTR_MBARRIER_INSTR_OFFSETS
	.align		4
.L_47:
        /*00f0*/ 	.byte	0x04, 0x39
        /*00f2*/ 	.short	(.L_49 - .L_48)


	//   ....[0]....
.L_48:
        /*00f4*/ 	.word	0x000005e0
        /*00f8*/ 	.word	0x000000ff
        /*00fc*/ 	.word	0x00000000
        /*0100*/ 	.short	0x0100
        /*0102*/ 	.byte	0x08
	.zero		1


	//   ....[1]....
        /*0104*/ 	.word	0x000005f0
        /*0108*/ 	.word	0x000000ff
        /*010c*/ 	.word	0x00000120
        /*0110*/ 	.short	0x0100
        /*0112*/ 	.byte	0x08
	.zero		1


	//   ....[2]....
        /*0114*/ 	.word	0x00000600
        /*0118*/ 	.word	0x000000ff
        /*011c*/ 	.word	0x00000008
        /*0120*/ 	.short	0x0100
        /*0122*/ 	.byte	0x08
	.zero		1


	//   ....[3]....
        /*0124*/ 	.word	0x00000610
        /*0128*/ 	.word	0x000000ff
        /*012c*/ 	.word	0x00000128
        /*0130*/ 	.short	0x0100
        /*0132*/ 	.byte	0x08
	.zero		1


	//   ....[4]....
        /*0134*/ 	.word	0x00000620
        /*0138*/ 	.word	0x000000ff
        /*013c*/ 	.word	0x00000010
        /*0140*/ 	.short	0x0100
        /*0142*/ 	.byte	0x08
	.zero		1


	//   ....[5]....
        /*0144*/ 	.word	0x00000630
        /*0148*/ 	.word	0x000000ff
        /*014c*/ 	.word	0x00000130
        /*0150*/ 	.short	0x0100
        /*0152*/ 	.byte	0x08
	.zero		1


	//   ....[6]....
        /*0154*/ 	.word	0x00000640
        /*0158*/ 	.word	0x000000ff
        /*015c*/ 	.word	0x00000018
        /*0160*/ 	.short	0x0100
        /*0162*/ 	.byte	0x08
	.zero		1


	//   ....[7]....
        /*0164*/ 	.word	0x00000650
        /*0168*/ 	.word	0x000000ff
        /*016c*/ 	.word	0x00000138
        /*0170*/ 	.short	0x0100
        /*0172*/ 	.byte	0x08
	.zero		1


	//   ....[8]....
        /*0174*/ 	.word	0x00000660
        /*0178*/ 	.word	0x000000ff
        /*017c*/ 	.word	0x00000020
        /*0180*/ 	.short	0x0100
        /*0182*/ 	.byte	0x08
	.zero		1


	//   ....[9]....
        /*0184*/ 	.word	0x00000670
        /*0188*/ 	.word	0x000000ff
        /*018c*/ 	.word	0x00000140
        /*0190*/ 	.short	0x0100
        /*0192*/ 	.byte	0x08
	.zero		1


	//   ....[10]....
        /*0194*/ 	.word	0x00000680
        /*0198*/ 	.word	0x000000ff
        /*019c*/ 	.word	0x00000028
        /*01a0*/ 	.short	0x0100
        /*01a2*/ 	.byte	0x08
	.zero		1


	//   ....[11]....
        /*01a4*/ 	.word	0x00000690
        /*01a8*/ 	.word	0x000000ff
        /*01ac*/ 	.word	0x00000148
        /*01b0*/ 	.short	0x0100
        /*01b2*/ 	.byte	0x08
	.zero		1


	//   ....[12]....
        /*01b4*/ 	.word	0x000006a0
        /*01b8*/ 	.word	0x000000ff
        /*01bc*/ 	.word	0x00000030
        /*01c0*/ 	.short	0x0100
        /*01c2*/ 	.byte	0x08
	.zero		1


	//   ....[13]....
        /*01c4*/ 	.word	0x000006b0
        /*01c8*/ 	.word	0x000000ff
        /*01cc*/ 	.word	0x00000150
        /*01d0*/ 	.short	0x0100
        /*01d2*/ 	.byte	0x08
	.zero		1


	//   ....[14]....
        /*01d4*/ 	.word	0x000006c0
        /*01d8*/ 	.word	0x000000ff
        /*01dc*/ 	.word	0x00000038
        /*01e0*/ 	.short	0x0100
        /*01e2*/ 	.byte	0x08
	.zero		1


	//   ....[15]....
        /*01e4*/ 	.word	0x000006d0
        /*01e8*/ 	.word	0x000000ff
        /*01ec*/ 	.word	0x00000158
        /*01f0*/ 	.short	0x0100
        /*01f2*/ 	.byte	0x08
	.zero		1


	//   ....[16]....
        /*01f4*/ 	.word	0x000006e0
        /*01f8*/ 	.word	0x000000ff
        /*01fc*/ 	.word	0x00000040
        /*0200*/ 	.short	0x0100
        /*0202*/ 	.byte	0x08
	.zero		1


	//   ....[17]....
        /*0204*/ 	.word	0x000006f0
        /*0208*/ 	.word	0x000000ff
        /*020c*/ 	.word	0x00000160
        /*0210*/ 	.short	0x0100
        /*0212*/ 	.byte	0x08
	.zero		1


	//   ....[18]....
        /*0214*/ 	.word	0x00000700
        /*0218*/ 	.word	0x000000ff
        /*021c*/ 	.word	0x00000048
        /*0220*/ 	.short	0x0100
        /*0222*/ 	.byte	0x08
	.zero		1


	//   ....[19]....
        /*0224*/ 	.word	0x00000710
        /*0228*/ 	.word	0x000000ff
        /*022c*/ 	.word	0x00000168
        /*0230*/ 	.short	0x0100
        /*0232*/ 	.byte	0x08
	.zero		1


	//   ....[20]....
        /*0234*/ 	.word	0x00000720
        /*0238*/ 	.word	0x000000ff
        /*023c*/ 	.word	0x00000050
        /*0240*/ 	.short	0x0100
        /*0242*/ 	.byte	0x08
	.zero		1


	//   ....[21]....
        /*0244*/ 	.word	0x00000730
        /*0248*/ 	.word	0x000000ff
        /*024c*/ 	.word	0x00000170
        /*0250*/ 	.short	0x0100
        /*0252*/ 	.byte	0x08
	.zero		1


	//   ....[22]....
        /*0254*/ 	.word	0x00000740
        /*0258*/ 	.word	0x000000ff
        /*025c*/ 	.word	0x00000058
        /*0260*/ 	.short	0x0100
        /*0262*/ 	.byte	0x08
	.zero		1


	//   ....[23]....
        /*0264*/ 	.word	0x00000750
        /*0268*/ 	.word	0x000000ff
        /*026c*/ 	.word	0x00000178
        /*0270*/ 	.short	0x0100
        /*0272*/ 	.byte	0x08
	.zero		1


	//   ....[24]....
        /*0274*/ 	.word	0x00000760
        /*0278*/ 	.word	0x000000ff
        /*027c*/ 	.word	0x00000060
        /*0280*/ 	.short	0x0100
        /*0282*/ 	.byte	0x08
	.zero		1


	//   ....[25]....
        /*0284*/ 	.word	0x00000770
        /*0288*/ 	.word	0x000000ff
        /*028c*/ 	.word	0x00000180
        /*0290*/ 	.short	0x0100
        /*0292*/ 	.byte	0x08
	.zero		1


	//   ....[26]....
        /*0294*/ 	.word	0x00000780
        /*0298*/ 	.word	0x000000ff
        /*029c*/ 	.word	0x00000068
        /*02a0*/ 	.short	0x0100
        /*02a2*/ 	.byte	0x08
	.zero		1


	//   ....[27]....
        /*02a4*/ 	.word	0x00000790
        /*02a8*/ 	.word	0x000000ff
        /*02ac*/ 	.word	0x00000188
        /*02b0*/ 	.short	0x0100
        /*02b2*/ 	.byte	0x08
	.zero		1


	//   ....[28]....
        /*02b4*/ 	.word	0x000007a0
        /*02b8*/ 	.word	0x000000ff
        /*02bc*/ 	.word	0x00000070
        /*02c0*/ 	.short	0x0100
        /*02c2*/ 	.byte	0x08
	.zero		1


	//   ....[29]....
        /*02c4*/ 	.word	0x000007b0
        /*02c8*/ 	.word	0x000000ff
        /*02cc*/ 	.word	0x00000190
        /*02d0*/ 	.short	0x0100
        /*02d2*/ 	.byte	0x08
	.zero		1


	//   ....[30]....
        /*02d4*/ 	.word	0x000007c0
        /*02d8*/ 	.word	0x000000ff
        /*02dc*/ 	.word	0x00000078
        /*02e0*/ 	.short	0x0100
        /*02e2*/ 	.byte	0x08
	.zero		1


	//   ....[31]....
        /*02e4*/ 	.word	0x000007d0
        /*02e8*/ 	.word	0x000000ff
        /*02ec*/ 	.word	0x00000198
        /*02f0*/ 	.short	0x0100
        /*02f2*/ 	.byte	0x08
	.zero		1


	//   ....[32]....
        /*02f4*/ 	.word	0x000007e0
        /*02f8*/ 	.word	0x000000ff
        /*02fc*/ 	.word	0x00000080
        /*0300*/ 	.short	0x0100
        /*0302*/ 	.byte	0x08
	.zero		1


	//   ....[33]....
        /*0304*/ 	.word	0x000007f0
        /*0308*/ 	.word	0x000000ff
        /*030c*/ 	.word	0x000001a0
        /*0310*/ 	.short	0x0100
        /*0312*/ 	.byte	0x08
	.zero		1


	//   ....[34]....
        /*0314*/ 	.word	0x00000800
        /*0318*/ 	.word	0x000000ff
        /*031c*/ 	.word	0x00000088
        /*0320*/ 	.short	0x0100
        /*0322*/ 	.byte	0x08
	.zero		1


	//   ....[35]....
        /*0324*/ 	.word	0x00000810
        /*0328*/ 	.word	0x000000ff
        /*032c*/ 	.word	0x000001a8
        /*0330*/ 	.short	0x0100
        /*0332*/ 	.byte	0x08
	.zero		1


	//   ....[36]....
        /*0334*/ 	.word	0x00000820
        /*0338*/ 	.word	0x000000ff
        /*033c*/ 	.word	0x00000090
        /*0340*/ 	.short	0x0100
        /*0342*/ 	.byte	0x08
	.zero		1


	//   ....[37]....
        /*0344*/ 	.word	0x00000830
        /*0348*/ 	.word	0x000000ff
        /*034c*/ 	.word	0x000001b0
        /*0350*/ 	.short	0x0100
        /*0352*/ 	.byte	0x08
	.zero		1


	//   ....[38]....
        /*0354*/ 	.word	0x00000840
        /*0358*/ 	.word	0x000000ff
        /*035c*/ 	.word	0x00000098
        /*0360*/ 	.short	0x0100
        /*0362*/ 	.byte	0x08
	.zero		1


	//   ....[39]....
        /*0364*/ 	.word	0x00000850
        /*0368*/ 	.word	0x000000ff
        /*036c*/ 	.word	0x000001b8
        /*0370*/ 	.short	0x0100
        /*0372*/ 	.byte	0x08
	.zero		1


	//   ....[40]....
        /*0374*/ 	.word	0x00000860
        /*0378*/ 	.word	0x000000ff
        /*037c*/ 	.word	0x000000a0
        /*0380*/ 	.short	0x0100
        /*0382*/ 	.byte	0x08
	.zero		1


	//   ....[41]....
        /*0384*/ 	.word	0x00000870
        /*0388*/ 	.word	0x000000ff
        /*038c*/ 	.word	0x000001c0
        /*0390*/ 	.short	0x0100
        /*0392*/ 	.byte	0x08
	.zero		1


	//   ....[42]....
        /*0394*/ 	.word	0x00000880
        /*0398*/ 	.word	0x000000ff
        /*039c*/ 	.word	0x000000a8
        /*03a0*/ 	.short	0x0100
        /*03a2*/ 	.byte	0x08
	.zero		1


	//   ....[43]....
        /*03a4*/ 	.word	0x00000890
        /*03a8*/ 	.word	0x000000ff
        /*03ac*/ 	.word	0x000001c8
        /*03b0*/ 	.short	0x0100
        /*03b2*/ 	.byte	0x08
	.zero		1


	//   ....[44]....
        /*03b4*/ 	.word	0x000008a0
        /*03b8*/ 	.word	0x000000ff
        /*03bc*/ 	.word	0x000000b0
        /*03c0*/ 	.short	0x0100
        /*03c2*/ 	.byte	0x08
	.zero		1


	//   ....[45]....
        /*03c4*/ 	.word	0x000008b0
        /*03c8*/ 	.word	0x000000ff
        /*03cc*/ 	.word	0x000001d0
        /*03d0*/ 	.short	0x0100
        /*03d2*/ 	.byte	0x08
	.zero		1


	//   ....[46]....
        /*03d4*/ 	.word	0x000008c0
        /*03d8*/ 	.word	0x000000ff
        /*03dc*/ 	.word	0x000000b8
        /*03e0*/ 	.short	0x0100
        /*03e2*/ 	.byte	0x08
	.zero		1


	//   ....[47]....
        /*03e4*/ 	.word	0x000008d0
        /*03e8*/ 	.word	0x000000ff
        /*03ec*/ 	.word	0x000001d8
        /*03f0*/ 	.short	0x0100
        /*03f2*/ 	.byte	0x08
	.zero		1


	//   ....[48]....
        /*03f4*/ 	.word	0x000008e0
        /*03f8*/ 	.word	0x000000ff
        /*03fc*/ 	.word	0x000000c0
        /*0400*/ 	.short	0x0100
        /*0402*/ 	.byte	0x08
	.zero		1


	//   ....[49]....
        /*0404*/ 	.word	0x000008f0
        /*0408*/ 	.word	0x000000ff
        /*040c*/ 	.word	0x000001e0
        /*0410*/ 	.short	0x0100
        /*0412*/ 	.byte	0x08
	.zero		1


	//   ....[50]....
        /*0414*/ 	.word	0x00000900
        /*0418*/ 	.word	0x000000ff
        /*041c*/ 	.word	0x000000c8
        /*0420*/ 	.short	0x0100
        /*0422*/ 	.byte	0x08
	.zero		1


	//   ....[51]....
        /*0424*/ 	.word	0x00000910
        /*0428*/ 	.word	0x000000ff
        /*042c*/ 	.word	0x000001e8
        /*0430*/ 	.short	0x0100
        /*0432*/ 	.byte	0x08
	.zero		1


	//   ....[52]....
        /*0434*/ 	.word	0x00000920
        /*0438*/ 	.word	0x000000ff
        /*043c*/ 	.word	0x000000d0
        /*0440*/ 	.short	0x0100
        /*0442*/ 	.byte	0x08
	.zero		1


	//   ....[53]....
        /*0444*/ 	.word	0x00000930
        /*0448*/ 	.word	0x000000ff
        /*044c*/ 	.word	0x000001f0
        /*0450*/ 	.short	0x0100
        /*0452*/ 	.byte	0x08
	.zero		1


	//   ....[54]....
        /*0454*/ 	.word	0x00000940
        /*0458*/ 	.word	0x000000ff
        /*045c*/ 	.word	0x000000d8
        /*0460*/ 	.short	0x0100
        /*0462*/ 	.byte	0x08
	.zero		1


	//   ....[55]....
        /*0464*/ 	.word	0x00000950
        /*0468*/ 	.word	0x000000ff
        /*046c*/ 	.word	0x000001f8
        /*0470*/ 	.short	0x0100
        /*0472*/ 	.byte	0x08
	.zero		1


	//   ....[56]....
        /*0474*/ 	.word	0x00000960
        /*0478*/ 	.word	0x000000ff
        /*047c*/ 	.word	0x000000e0
        /*0480*/ 	.short	0x0100
        /*0482*/ 	.byte	0x08
	.zero		1


	//   ....[57]....
        /*0484*/ 	.word	0x00000970
        /*0488*/ 	.word	0x000000ff
        /*048c*/ 	.word	0x00000200
        /*0490*/ 	.short	0x0100
        /*0492*/ 	.byte	0x08
	.zero		1


	//   ....[58]....
        /*0494*/ 	.word	0x00000980
        /*0498*/ 	.word	0x000000ff
        /*049c*/ 	.word	0x000000e8
        /*04a0*/ 	.short	0x0100
        /*04a2*/ 	.byte	0x08
	.zero		1


	//   ....[59]....
        /*04a4*/ 	.word	0x00000990
        /*04a8*/ 	.word	0x000000ff
        /*04ac*/ 	.word	0x00000208
        /*04b0*/ 	.short	0x0100
        /*04b2*/ 	.byte	0x08
	.zero		1


	//   ....[60]....
        /*04b4*/ 	.word	0x000009a0
        /*04b8*/ 	.word	0x000000ff
        /*04bc*/ 	.word	0x000000f0
        /*04c0*/ 	.short	0x0100
        /*04c2*/ 	.byte	0x08
	.zero		1


	//   ....[61]....
        /*04c4*/ 	.word	0x000009b0
        /*04c8*/ 	.word	0x000000ff
        /*04cc*/ 	.word	0x00000210
        /*04d0*/ 	.short	0x0100
        /*04d2*/ 	.byte	0x08
	.zero		1


	//   ....[62]....
        /*04d4*/ 	.word	0x000009c0
        /*04d8*/ 	.word	0x000000ff
        /*04dc*/ 	.word	0x000000f8
        /*04e0*/ 	.short	0x0100
        /*04e2*/ 	.byte	0x08
	.zero		1


	//   ....[63]....
        /*04e4*/ 	.word	0x000009d0
        /*04e8*/ 	.word	0x000000ff
        /*04ec*/ 	.word	0x00000218
        /*04f0*/ 	.short	0x0100
        /*04f2*/ 	.byte	0x08
	.zero		1


	//   ....[64]....
        /*04f4*/ 	.word	0x000009e0
        /*04f8*/ 	.word	0x000000ff
        /*04fc*/ 	.word	0x00000100
        /*0500*/ 	.short	0x0100
        /*0502*/ 	.byte	0x08
	.zero		1


	//   ....[65]....
        /*0504*/ 	.word	0x000009f0
        /*0508*/ 	.word	0x000000ff
        /*050c*/ 	.word	0x00000220
        /*0510*/ 	.short	0x0100
        /*0512*/ 	.byte	0x08
	.zero		1


	//   ....[66]....
        /*0514*/ 	.word	0x00000a00
        /*0518*/ 	.word	0x000000ff
        /*051c*/ 	.word	0x00000108
        /*0520*/ 	.short	0x0100
        /*0522*/ 	.byte	0x08
	.zero		1


	//   ....[67]....
        /*0524*/ 	.word	0x00000a10
        /*0528*/ 	.word	0x000000ff
        /*052c*/ 	.word	0x00000228
        /*0530*/ 	.short	0x0100
        /*0532*/ 	.byte	0x08
	.zero		1


	//   ....[68]....
        /*0534*/ 	.word	0x00000a20
        /*0538*/ 	.word	0x000000ff
        /*053c*/ 	.word	0x00000110
        /*0540*/ 	.short	0x0100
        /*0542*/ 	.byte	0x08
	.zero		1


	//   ....[69]....
        /*0544*/ 	.word	0x00000a30
        /*0548*/ 	.word	0x000000ff
        /*054c*/ 	.word	0x00000230
        /*0550*/ 	.short	0x0100
        /*0552*/ 	.byte	0x08
	.zero		1


	//   ....[70]....
        /*0554*/ 	.word	0x00000a40
        /*0558*/ 	.word	0x000000ff
        /*055c*/ 	.word	0x00000118
        /*0560*/ 	.short	0x0100
        /*0562*/ 	.byte	0x08
	.zero		1


	//   ....[71]....
        /*0564*/ 	.word	0x00000a50
        /*0568*/ 	.word	0x000000ff
        /*056c*/ 	.word	0x00000238
        /*0570*/ 	.short	0x0100
        /*0572*/ 	.byte	0x08
	.zero		1


	//   ....[72]....
        /*0574*/ 	.word	0x00000b80
        /*0578*/ 	.word	0x000000ff
        /*057c*/ 	.word	0x00000240
        /*0580*/ 	.short	0x0100
        /*0582*/ 	.byte	0x09
	.zero		1


	//   ....[73]....
        /*0584*/ 	.word	0x00000b90
        /*0588*/ 	.word	0x000000ff
        /*058c*/ 	.word	0x00000248
        /*0590*/ 	.short	0x0100
        /*0592*/ 	.byte	0x09
	.zero		1


	//   ....[74]....
        /*0594*/ 	.word	0x00000c70
        /*0598*/ 	.word	0x000000ff
        /*059c*/ 	.word	0x00000250
        /*05a0*/ 	.short	0x0100
        /*05a2*/ 	.byte	0x08
	.zero		1


	//   ....[75]....
        /*05a4*/ 	.word	0x00000c80
        /*05a8*/ 	.word	0x000000ff
        /*05ac*/ 	.word	0x00000258
        /*05b0*/ 	.short	0x0100
        /*05b2*/ 	.byte	0x08
	.zero		1


	//   ....[76]....
        /*05b4*/ 	.word	0x00000db0
        /*05b8*/ 	.word	0x000000ff
        /*05bc*/ 	.word	0x00000260
        /*05c0*/ 	.short	0x0100
        /*05c2*/ 	.byte	0x08
	.zero		1


	//   ....[77]....
        /*05c4*/ 	.word	0x00000dc0
        /*05c8*/ 	.word	0x000000ff
        /*05cc*/ 	.word	0x00000270
        /*05d0*/ 	.short	0x0100
        /*05d2*/ 	.byte	0x08
	.zero		1


	//   ....[78]....
        /*05d4*/ 	.word	0x00000dd0
        /*05d8*/ 	.word	0x000000ff
        /*05dc*/ 	.word	0x00000268
        /*05e0*/ 	.short	0x0100
        /*05e2*/ 	.byte	0x08
	.zero		1


	//   ....[79]....
        /*05e4*/ 	.word	0x00000de0
        /*05e8*/ 	.word	0x000000ff
        /*05ec*/ 	.word	0x00000278
        /*05f0*/ 	.short	0x0100
        /*05f2*/ 	.byte	0x08
	.zero		1


	//   ....[80]....
        /*05f4*/ 	.word	0x00000f00
        /*05f8*/ 	.word	0x000000ff
        /*05fc*/ 	.word	0x00000280
        /*0600*/ 	.short	0x0100
        /*0602*/ 	.byte	0x09
	.zero		1


	//   ....[81]....
        /*0604*/ 	.word	0x00000f10
        /*0608*/ 	.word	0x000000ff
        /*060c*/ 	.word	0x000002a0
        /*0610*/ 	.short	0x0100
        /*0612*/ 	.byte	0x09
	.zero		1


	//   ....[82]....
        /*0614*/ 	.word	0x00000f20
        /*0618*/ 	.word	0x000000ff
        /*061c*/ 	.word	0x00000288
        /*0620*/ 	.short	0x0100
        /*0622*/ 	.byte	0x09
	.zero		1


	//   ....[83]....
        /*0624*/ 	.word	0x00000f30
        /*0628*/ 	.word	0x000000ff
        /*062c*/ 	.word	0x000002a8
        /*0630*/ 	.short	0x0100
        /*0632*/ 	.byte	0x09
	.zero		1


	//   ....[84]....
        /*0634*/ 	.word	0x00000f40
        /*0638*/ 	.word	0x000000ff
        /*063c*/ 	.word	0x00000290
        /*0640*/ 	.short	0x0100
        /*0642*/ 	.byte	0x09
	.zero		1


	//   ....[85]....
        /*0644*/ 	.word	0x00000f50
        /*0648*/ 	.word	0x000000ff
        /*064c*/ 	.word	0x000002b0
        /*0650*/ 	.short	0x0100
        /*0652*/ 	.byte	0x09
	.zero		1


	//   ....[86]....
        /*0654*/ 	.word	0x00000f60
        /*0658*/ 	.word	0x000000ff
        /*065c*/ 	.word	0x00000298
        /*0660*/ 	.short	0x0100
        /*0662*/ 	.byte	0x09
	.zero		1


	//   ....[87]....
        /*0664*/ 	.word	0x00000f70
        /*0668*/ 	.word	0x000000ff
        /*066c*/ 	.word	0x000002b8
        /*0670*/ 	.short	0x0100
        /*0672*/ 	.byte	0x09
	.zero		1


	//   ....[88]....
        /*0674*/ 	.word	0x00001060
        /*0678*/ 	.word	0x000000ff
        /*067c*/ 	.word	0x000002c0
        /*0680*/ 	.short	0x0100
        /*0682*/ 	.byte	0x08
	.zero		1


	//   ....[89]....
        /*0684*/ 	.word	0x00001070
        /*0688*/ 	.word	0x000000ff
        /*068c*/ 	.word	0x000002d0
        /*0690*/ 	.short	0x0100
        /*0692*/ 	.byte	0x08
	.zero		1


	//   ....[90]....
        /*0694*/ 	.word	0x00001080
        /*0698*/ 	.word	0x000000ff
        /*069c*/ 	.word	0x000002c8
        /*06a0*/ 	.short	0x0100
        /*06a2*/ 	.byte	0x08
	.zero		1


	//   ....[91]....
        /*06a4*/ 	.word	0x00001090
        /*06a8*/ 	.word	0x000000ff
        /*06ac*/ 	.word	0x000002d8
        /*06b0*/ 	.short	0x0100
        /*06b2*/ 	.byte	0x08
	.zero		1


	//   ....[92]....
        /*06b4*/ 	.word	0x00001180
        /*06b8*/ 	.word	0x000000ff
        /*06bc*/ 	.word	0x000002e0
        /*06c0*/ 	.short	0x0100
        /*06c2*/ 	.byte	0x06
	.zero		1


	//   ....[93]....
        /*06c4*/ 	.word	0x00001b70
        /*06c8*/ 	.word	0x00000002
        /*06cc*/ 	.word	0x000002d0
        /*06d0*/ 	.short	0x010a
        /*06d2*/ 	.byte	0xff
	.zero		1


	//   ....[94]....
        /*06d4*/ 	.word	0x00001ba0
        /*06d8*/ 	.word	0x00000002
        /*06dc*/ 	.word	0x000002c0
        /*06e0*/ 	.short	0x0101
        /*06e2*/ 	.byte	0xff
	.zero		1


	//   ....[95]....
        /*06e4*/ 	.word	0x00001c70
        /*06e8*/ 	.word	0x000000ff
        /*06ec*/ 	.word	0x00000120
        /*06f0*/ 	.short	0x010a
        /*06f2*/ 	.byte	0x08
	.zero		1


	//   ....[96]....
        /*06f4*/ 	.word	0x00001d70
        /*06f8*/ 	.word	0x000000ff
        /*06fc*/ 	.word	0x00000120
        /*0700*/ 	.short	0x010a
        /*0702*/ 	.byte	0x21
	.zero		1


	//   ....[97]....
        /*0704*/ 	.word	0x00001f20
        /*0708*/ 	.word	0x000000ff
        /*070c*/ 	.word	0x00000120
        /*0710*/ 	.short	0x010a
        /*0712*/ 	.byte	0x08
	.zero		1


	//   ....[98]....
        /*0714*/ 	.word	0x00002040
        /*0718*/ 	.word	0x000000ff
        /*071c*/ 	.word	0x00000258
        /*0720*/ 	.short	0x0101
        /*0722*/ 	.byte	0x04
	.zero		1


	//   ....[99]....
        /*0724*/ 	.word	0x00002050
        /*0728*/ 	.word	0x000000ff
        /*072c*/ 	.word	0x00000120
        /*0730*/ 	.short	0x010a
        /*0732*/ 	.byte	0x08
	.zero		1


	//   ....[100]....
        /*0734*/ 	.word	0x000020d0
        /*0738*/ 	.word	0x000000ff
        /*073c*/ 	.word	0x00000120
        /*0740*/ 	.short	0x010a
        /*0742*/ 	.byte	0x11
	.zero		1


	//   ....[101]....
        /*0744*/ 	.word	0x00002260
        /*0748*/ 	.word	0x000000ff
        /*074c*/ 	.word	0x00000120
        /*0750*/ 	.short	0x010a
        /*0752*/ 	.byte	0x08
	.zero		1


	//   ....[102]....
        /*0754*/ 	.word	0x000023b0
        /*0758*/ 	.word	0x00000002
        /*075c*/ 	.word	0x00000260
        /*0760*/ 	.short	0x010a
        /*0762*/ 	.byte	0xff
	.zero		1


	//   ....[103]....
        /*0764*/ 	.word	0x00002470
        /*0768*/ 	.word	0x00000002
        /*076c*/ 	.word	0x00000000
        /*0770*/ 	.short	0x0101
        /*0772*/ 	.byte	0xff
	.zero		1


	//   ....[104]....
        /*0774*/ 	.word	0x000029d0
        /*0778*/ 	.word	0x000000ff
        /*077c*/ 	.word	0x00000000
        /*0780*/ 	.short	0x010a
        /*0782*/ 	.byte	0x05
	.zero		1


	//   ....[105]....
        /*0784*/ 	.word	0x00002a60
        /*0788*/ 	.word	0x000000ff
        /*078c*/ 	.word	0x00000000
        /*0790*/ 	.short	0x010a
        /*0792*/ 	.byte	0x05
	.zero		1


	//   ....[106]....
        /*0794*/ 	.word	0x00002af0
        /*0798*/ 	.word	0x000000ff
        /*079c*/ 	.word	0x00000000
        /*07a0*/ 	.short	0x010a
        /*07a2*/ 	.byte	0x05
	.zero		1


	//   ....[107]....
        /*07a4*/ 	.word	0x00002b80
        /*07a8*/ 	.word	0x000000ff
        /*07ac*/ 	.word	0x00000000
        /*07b0*/ 	.short	0x010a
        /*07b2*/ 	.byte	0x05
	.zero		1


	//   ....[108]....
        /*07b4*/ 	.word	0x00002c10
        /*07b8*/ 	.word	0x000000ff
        /*07bc*/ 	.word	0x00000000
        /*07c0*/ 	.short	0x010a
        /*07c2*/ 	.byte	0x05
	.zero		1


	//   ....[109]....
        /*07c4*/ 	.word	0x00002ca0
        /*07c8*/ 	.word	0x000000ff
        /*07cc*/ 	.word	0x00000000
        /*07d0*/ 	.short	0x010a
        /*07d2*/ 	.byte	0x05
	.zero		1


	//   ....[110]....
        /*07d4*/ 	.word	0x00002d30
        /*07d8*/ 	.word	0x000000ff
        /*07dc*/ 	.word	0x00000000
        /*07e0*/ 	.short	0x010a
        /*07e2*/ 	.byte	0x05
	.zero		1


	//   ....[111]....
        /*07e4*/ 	.word	0x00002dc0
        /*07e8*/ 	.word	0x000000ff
        /*07ec*/ 	.word	0x00000000
        /*07f0*/ 	.short	0x010a
        /*07f2*/ 	.byte	0x05
	.zero		1


	//   ....[112]....
        /*07f4*/ 	.word	0x00002e50
        /*07f8*/ 	.word	0x000000ff
        /*07fc*/ 	.word	0x00000000
        /*0800*/ 	.short	0x010a
        /*0802*/ 	.byte	0x05
	.zero		1


	//   ....[113]....
        /*0804*/ 	.word	0x00002ee0
        /*0808*/ 	.word	0x000000ff
        /*080c*/ 	.word	0x00000000
        /*0810*/ 	.short	0x010a
        /*0812*/ 	.byte	0x05
	.zero		1


	//   ....[114]....
        /*0814*/ 	.word	0x00002f70
        /*0818*/ 	.word	0x000000ff
        /*081c*/ 	.word	0x00000000
        /*0820*/ 	.short	0x010a
        /*0822*/ 	.byte	0x05
	.zero		1


	//   ....[115]....
        /*0824*/ 	.word	0x00003000
        /*0828*/ 	.word	0x000000ff
        /*082c*/ 	.word	0x00000000
        /*0830*/ 	.short	0x010a
        /*0832*/ 	.byte	0x05
	.zero		1


	//   ....[116]....
        /*0834*/ 	.word	0x00003090
        /*0838*/ 	.word	0x000000ff
        /*083c*/ 	.word	0x00000000
        /*0840*/ 	.short	0x010a
        /*0842*/ 	.byte	0x05
	.zero		1


	//   ....[117]....
        /*0844*/ 	.word	0x00003120
        /*0848*/ 	.word	0x000000ff
        /*084c*/ 	.word	0x00000000
        /*0850*/ 	.short	0x010a
        /*0852*/ 	.byte	0x05
	.zero		1


	//   ....[118]....
        /*0854*/ 	.word	0x000031b0
        /*0858*/ 	.word	0x000000ff
        /*085c*/ 	.word	0x00000000
        /*0860*/ 	.short	0x010a
        /*0862*/ 	.byte	0x05
	.zero		1


	//   ....[119]....
        /*0864*/ 	.word	0x00003240
        /*0868*/ 	.word	0x000000ff
        /*086c*/ 	.word	0x00000000
        /*0870*/ 	.short	0x010a
        /*0872*/ 	.byte	0x05
	.zero		1


	//   ....[120]....
        /*0874*/ 	.word	0x000032d0
        /*0878*/ 	.word	0x000000ff
        /*087c*/ 	.word	0x00000000
        /*0880*/ 	.short	0x010a
        /*0882*/ 	.byte	0x05
	.zero		1


	//   ....[121]....
        /*0884*/ 	.word	0x00003360
        /*0888*/ 	.word	0x000000ff
        /*088c*/ 	.word	0x00000000
        /*0890*/ 	.short	0x010a
        /*0892*/ 	.byte	0x05
	.zero		1


	//   ....[122]....
        /*0894*/ 	.word	0x000033f0
        /*0898*/ 	.word	0x000000ff
        /*089c*/ 	.word	0x00000000
        /*08a0*/ 	.short	0x010a
        /*08a2*/ 	.byte	0x05
	.zero		1


	//   ....[123]....
        /*08a4*/ 	.word	0x00003480
        /*08a8*/ 	.word	0x000000ff
        /*08ac*/ 	.word	0x00000000
        /*08b0*/ 	.short	0x010a
        /*08b2*/ 	.byte	0x05
	.zero		1


	//   ....[124]....
        /*08b4*/ 	.word	0x00003510
        /*08b8*/ 	.word	0x000000ff
        /*08bc*/ 	.word	0x00000000
        /*08c0*/ 	.short	0x010a
        /*08c2*/ 	.byte	0x05
	.zero		1


	//   ....[125]....
        /*08c4*/ 	.word	0x000035a0
        /*08c8*/ 	.word	0x000000ff
        /*08cc*/ 	.word	0x00000000
        /*08d0*/ 	.short	0x010a
        /*08d2*/ 	.byte	0x05
	.zero		1


	//   ....[126]....
        /*08d4*/ 	.word	0x00003630
        /*08d8*/ 	.word	0x000000ff
        /*08dc*/ 	.word	0x00000000
        /*08e0*/ 	.short	0x010a
        /*08e2*/ 	.byte	0x05
	.zero		1


	//   ....[127]....
        /*08e4*/ 	.word	0x000036c0
        /*08e8*/ 	.word	0x000000ff
        /*08ec*/ 	.word	0x00000000
        /*08f0*/ 	.short	0x010a
        /*08f2*/ 	.byte	0x05
	.zero		1


	//   ....[128]....
        /*08f4*/ 	.word	0x00003750
        /*08f8*/ 	.word	0x000000ff
        /*08fc*/ 	.word	0x00000000
        /*0900*/ 	.short	0x010a
        /*0902*/ 	.byte	0x05
	.zero		1


	//   ....[129]....
        /*0904*/ 	.word	0x000037e0
        /*0908*/ 	.word	0x000000ff
        /*090c*/ 	.word	0x00000000
        /*0910*/ 	.short	0x010a
        /*0912*/ 	.byte	0x05
	.zero		1


	//   ....[130]....
        /*0914*/ 	.word	0x00003870
        /*0918*/ 	.word	0x000000ff
        /*091c*/ 	.word	0x00000000
        /*0920*/ 	.short	0x010a
        /*0922*/ 	.byte	0x05
	.zero		1


	//   ....[131]....
        /*0924*/ 	.word	0x00003900
        /*0928*/ 	.word	0x000000ff
        /*092c*/ 	.word	0x00000000
        /*0930*/ 	.short	0x010a
        /*0932*/ 	.byte	0x05
	.zero		1


	//   ....[132]....
        /*0934*/ 	.word	0x00003990
        /*0938*/ 	.word	0x000000ff
        /*093c*/ 	.word	0x00000000
        /*0940*/ 	.short	0x010a
        /*0942*/ 	.byte	0x05
	.zero		1


	//   ....[133]....
        /*0944*/ 	.word	0x00003a20
        /*0948*/ 	.word	0x000000ff
        /*094c*/ 	.word	0x00000000
        /*0950*/ 	.short	0x010a
        /*0952*/ 	.byte	0x05
	.zero		1


	//   ....[134]....
        /*0954*/ 	.word	0x00003ab0
        /*0958*/ 	.word	0x000000ff
        /*095c*/ 	.word	0x00000000
        /*0960*/ 	.short	0x010a
        /*0962*/ 	.byte	0x05
	.zero		1


	//   ....[135]....
        /*0964*/ 	.word	0x00003b40
        /*0968*/ 	.word	0x000000ff
        /*096c*/ 	.word	0x00000000
        /*0970*/ 	.short	0x010a
        /*0972*/ 	.byte	0x05
	.zero		1


	//   ....[136]....
        /*0974*/ 	.word	0x00003bd0
        /*0978*/ 	.word	0x000000ff
        /*097c*/ 	.word	0x00000000
        /*0980*/ 	.short	0x010a
        /*0982*/ 	.byte	0x05
	.zero		1


	//   ....[137]....
        /*0984*/ 	.word	0x00003c60
        /*0988*/ 	.word	0x000000ff
        /*098c*/ 	.word	0x00000000
        /*0990*/ 	.short	0x010a
        /*0992*/ 	.byte	0x05
	.zero		1


	//   ....[138]....
        /*0994*/ 	.word	0x00003cf0
        /*0998*/ 	.word	0x000000ff
        /*099c*/ 	.word	0x00000000
        /*09a0*/ 	.short	0x010a
        /*09a2*/ 	.byte	0x05
	.zero		1


	//   ....[139]....
        /*09a4*/ 	.word	0x00003d90
        /*09a8*/ 	.word	0x00000000
        /*09ac*/ 	.word	0x00000000
        /*09b0*/ 	.short	0x010a
        /*09b2*/ 	.byte	0xff
	.zero		1


	//   ....[140]....
        /*09b4*/ 	.word	0x00003ec0
        /*09b8*/ 	.word	0x00000000
        /*09bc*/ 	.word	0x000002c0
        /*09c0*/ 	.short	0x010a
        /*09c2*/ 	.byte	0xff
	.zero		1


	//   ....[141]....
        /*09c4*/ 	.word	0x00003f30
        /*09c8*/ 	.word	0x00000000
        /*09cc*/ 	.word	0x00000000
        /*09d0*/ 	.short	0x0101
        /*09d2*/ 	.byte	0xff
	.zero		1


	//   ....[142]....
        /*09d4*/ 	.word	0x00003f50
        /*09d8*/ 	.word	0x000000ff
        /*09dc*/ 	.word	0x00000270
        /*09e0*/ 	.short	0x010a
        /*09e2*/ 	.byte	0x05
	.zero		1


	//   ....[143]....
        /*09e4*/ 	.word	0x00004070
        /*09e8*/ 	.word	0x00000000
        /*09ec*/ 	.word	0x00000260
        /*09f0*/ 	.short	0x010a
        /*09f2*/ 	.byte	0xff
	.zero		1


	//   ....[144]....
        /*09f4*/ 	.word	0x00004170
        /*09f8*/ 	.word	0x00000000
        /*09fc*/ 	.word	0x00000000
        /*0a00*/ 	.short	0x0101
        /*0a02*/ 	.byte	0xff
	.zero		1


	//   ....[145]....
        /*0a04*/ 	.word	0x00004200
        /*0a08*/ 	.word	0x000000ff
        /*0a0c*/ 	.word	0x00000270
        /*0a10*/ 	.short	0x0106
        /*0a12*/ 	.byte	0x05
	.zero		1


	//   ....[146]....
        /*0a14*/ 	.word	0x00004220
        /*0a18*/ 	.word	0x000000ff
        /*0a1c*/ 	.word	0x00000270
        /*0a20*/ 	.short	0x010a
        /*0a22*/ 	.byte	0x05
	.zero		1


	//   ....[147]....
        /*0a24*/ 	.word	0x000042b0
        /*0a28*/ 	.word	0x000000ff
        /*0a2c*/ 	.word	0x00000270
        /*0a30*/ 	.short	0x0106
        /*0a32*/ 	.byte	0x04
	.zero		1


	//   ....[148]....
        /*0a34*/ 	.word	0x000042f0
        /*0a38*/ 	.word	0x00000000
        /*0a3c*/ 	.word	0x00000270
        /*0a40*/ 	.short	0x010a
        /*0a42*/ 	.byte	0xff
	.zero		1


	//   ....[149]....
        /*0a44*/ 	.word	0x00004530
        /*0a48*/ 	.word	0x000000ff
        /*0a4c*/ 	.word	0x00000008
        /*0a50*/ 	.short	0x010a
        /*0a52*/ 	.byte	0x06
	.zero		1


	//   ....[150]....
        /*0a54*/ 	.word	0x00004550
        /*0a58*/ 	.word	0x000000ff
        /*0a5c*/ 	.word	0x00000008
        /*0a60*/ 	.short	0x010a
        /*0a62*/ 	.byte	0x06
	.zero		1


	//   ....[151]....
        /*0a64*/ 	.word	0x000046e0
        /*0a68*/ 	.word	0x000000ff
        /*0a6c*/ 	.word	0x00000008
        /*0a70*/ 	.short	0x010a
        /*0a72*/ 	.byte	0x06
	.zero		1


	//   ....[152]....
        /*0a74*/ 	.word	0x00004700
        /*0a78*/ 	.word	0x000000ff
        /*0a7c*/ 	.word	0x00000008
        /*0a80*/ 	.short	0x010a
        /*0a82*/ 	.byte	0x06
	.zero		1


	//   ....[153]....
        /*0a84*/ 	.word	0x000047c0
        /*0a88*/ 	.word	0x000000ff
        /*0a8c*/ 	.word	0x00000000
        /*0a90*/ 	.short	0x0101
        /*0a92*/ 	.byte	0x07
	.zero		1


	//   ....[154]....
        /*0a94*/ 	.word	0x00004ac0
        /*0a98*/ 	.word	0x00000000
        /*0a9c*/ 	.word	0x00000260
        /*0aa0*/ 	.short	0x010a
        /*0aa2*/ 	.byte	0xff
	.zero		1


	//   ....[155]....
        /*0aa4*/ 	.word	0x00004b80
        /*0aa8*/ 	.word	0x00000000
        /*0aac*/ 	.word	0x00000000
        /*0ab0*/ 	.short	0x0101
        /*0ab2*/ 	.byte	0xff
	.zero		1


	//   ....[156]....
        /*0ab4*/ 	.word	0x00004c40
        /*0ab8*/ 	.word	0x000000ff
        /*0abc*/ 	.word	0x00000000
        /*0ac0*/ 	.short	0x010a
        /*0ac2*/ 	.byte	0x06
	.zero		1


	//   ....[157]....
        /*0ac4*/ 	.word	0x00004c50
        /*0ac8*/ 	.word	0x000000ff
        /*0acc*/ 	.word	0x000002a0
        /*0ad0*/ 	.short	0x010a
        /*0ad2*/ 	.byte	0x0a
	.zero		1


	//   ....[158]....
        /*0ad4*/ 	.word	0x00004d00
        /*0ad8*/ 	.word	0x000000ff
        /*0adc*/ 	.word	0x00000000
        /*0ae0*/ 	.short	0x010a
        /*0ae2*/ 	.byte	0x09
	.zero		1


	//   ....[159]....
        /*0ae4*/ 	.word	0x00004e40
        /*0ae8*/ 	.word	0x000000ff
        /*0aec*/ 	.word	0x00000000
        /*0af0*/ 	.short	0x010a
        /*0af2*/ 	.byte	0x06
	.zero		1


	//   ....[160]....
        /*0af4*/ 	.word	0x00005090
        /*0af8*/ 	.word	0x000000ff
        /*0afc*/ 	.word	0x00000000
        /*0b00*/ 	.short	0x010a
        /*0b02*/ 	.byte	0x07
	.zero		1


	//   ....[161]....
        /*0b04*/ 	.word	0x00005120
        /*0b08*/ 	.word	0x000000ff
        /*0b0c*/ 	.word	0x00000000
        /*0b10*/ 	.short	0x010a
        /*0b12*/ 	.byte	0x07
	.zero		1


	//   ....[162]....
        /*0b14*/ 	.word	0x000051b0
        /*0b18*/ 	.word	0x000000ff
        /*0b1c*/ 	.word	0x00000000
        /*0b20*/ 	.short	0x010a
        /*0b22*/ 	.byte	0x07
	.zero		1


	//   ....[163]....
        /*0b24*/ 	.word	0x00005250
        /*0b28*/ 	.word	0x00000000
        /*0b2c*/ 	.word	0x00000000
        /*0b30*/ 	.short	0x010a
        /*0b32*/ 	.byte	0xff
	.zero		1


	//   ....[164]....
        /*0b34*/ 	.word	0x00005290
        /*0b38*/ 	.word	0x00000000
        /*0b3c*/ 	.word	0x00000000
        /*0b40*/ 	.short	0x010a
        /*0b42*/ 	.byte	0xff
	.zero		1


	//   ....[165]....
        /*0b44*/ 	.word	0x00005300
        /*0b48*/ 	.word	0x000000ff
        /*0b4c*/ 	.word	0x00000000
        /*0b50*/ 	.short	0x0101
        /*0b52*/ 	.byte	0x05
	.zero		1


	//   ....[166]....
        /*0b54*/ 	.word	0x00005340
        /*0b58*/ 	.word	0x000000ff
        /*0b5c*/ 	.word	0x000002e0
        /*0b60*/ 	.short	0x010a
        /*0b62*/ 	.byte	0x08
	.zero		1


	//   ....[167]....
        /*0b64*/ 	.word	0x00005390
        /*0b68*/ 	.word	0x000000ff
        /*0b6c*/ 	.word	0x00000000
        /*0b70*/ 	.short	0x0101
        /*0b72*/ 	.byte	0x05
	.zero		1


	//   ....[168]....
        /*0b74*/ 	.word	0x000057a0
        /*0b78*/ 	.word	0x00000000
        /*0b7c*/ 	.word	0x00000260
        /*0b80*/ 	.short	0x010a
        /*0b82*/ 	.byte	0xff
	.zero		1


	//   ....[169]....
        /*0b84*/ 	.word	0x00005890
        /*0b88*/ 	.word	0x00000000
        /*0b8c*/ 	.word	0x00000000
        /*0b90*/ 	.short	0x0101
        /*0b92*/ 	.byte	0xff
	.zero		1


	//   ....[170]....
        /*0b94*/ 	.word	0x00005bb0
        /*0b98*/ 	.word	0x000000ff
        /*0b9c*/ 	.word	0x00000258
        /*0ba0*/ 	.short	0x010a
        /*0ba2*/ 	.byte	0x06
	.zero		1


	//   ....[171]....
        /*0ba4*/ 	.word	0x00005d30
        /*0ba8*/ 	.word	0x000000ff
        /*0bac*/ 	.word	0x00000248
        /*0bb0*/ 	.short	0x010a
        /*0bb2*/ 	.byte	0x06
	.zero		1


	//   ....[172]....
        /*0bb4*/ 	.word	0x00006060
        /*0bb8*/ 	.word	0x000000ff
        /*0bbc*/ 	.word	0x00000240
        /*0bc0*/ 	.short	0x010b
        /*0bc2*/ 	.byte	0x06
	.zero		1


	//   ....[173]....
        /*0bc4*/ 	.word	0x00006080
        /*0bc8*/ 	.word	0x000000ff
        /*0bcc*/ 	.word	0x00000000
        /*0bd0*/ 	.short	0x0101
        /*0bd2*/ 	.byte	0x25
	.zero		1


	//   ....[174]....
        /*0bd4*/ 	.word	0x000060c0
        /*0bd8*/ 	.word	0x00000000
        /*0bdc*/ 	.word	0x00000248
        /*0be0*/ 	.short	0x010a
        /*0be2*/ 	.byte	0xff
	.zero		1


	//   ....[175]....
        /*0be4*/ 	.word	0x00006430
        /*0be8*/ 	.word	0x00000000
        /*0bec*/ 	.word	0x00000260
        /*0bf0*/ 	.short	0x010a
        /*0bf2*/ 	.byte	0xff
	.zero		1


	//   ....[176]....
        /*0bf4*/ 	.word	0x00006540
        /*0bf8*/ 	.word	0x00000000
        /*0bfc*/ 	.word	0x00000000
        /*0c00*/ 	.short	0x0101
        /*0c02*/ 	.byte	0xff
	.zero		1


	//   ....[177]....
        /*0c04*/ 	.word	0x00006e80
        /*0c08*/ 	.word	0x000000ff
        /*0c0c*/ 	.word	0x00000240
        /*0c10*/ 	.short	0x010a
        /*0c12*/ 	.byte	0x2b
	.zero		1


	//   ....[178]....
        /*0c14*/ 	.word	0x00006ef0
        /*0c18*/ 	.word	0x00000075
        /*0c1c*/ 	.word	0x00000280
        /*0c20*/ 	.short	0x010a
        /*0c22*/ 	.byte	0xff
	.zero		1


	//   ....[179]....
        /*0c24*/ 	.word	0x00007040
        /*0c28*/ 	.word	0x000000ff
        /*0c2c*/ 	.word	0x00000240
        /*0c30*/ 	.short	0x010a
        /*0c32*/ 	.byte	0x2b
	.zero		1


	//   ....[180]....
        /*0c34*/ 	.word	0x00007120
        /*0c38*/ 	.word	0x000000ff
        /*0c3c*/ 	.word	0x00000000
        /*0c40*/ 	.short	0x0101
        /*0c42*/ 	.byte	0x04
	.zero		1


	//   ....[181]....
        /*0c44*/ 	.word	0x00007180
        /*0c48*/ 	.word	0x00000075
        /*0c4c*/ 	.word	0x00000280
        /*0c50*/ 	.short	0x010a
        /*0c52*/ 	.byte	0xff
	.zero		1


	//   ....[182]....
        /*0c54*/ 	.word	0x00007570
        /*0c58*/ 	.word	0x00000075
        /*0c5c*/ 	.word	0x00000000
        /*0c60*/ 	.short	0x0101
        /*0c62*/ 	.byte	0xff
	.zero		1


	//   ....[183]....
        /*0c64*/ 	.word	0x0000ae40
        /*0c68*/ 	.word	0x00000002
        /*0c6c*/ 	.word	0x000002d0
        /*0c70*/ 	.short	0x010a
        /*0c72*/ 	.byte	0xff
	.zero		1


	//   ....[184]....
        /*0c74*/ 	.word	0x0000aea0
        /*0c78*/ 	.word	0x00000002
        /*0c7c*/ 	.word	0x00000120
        /*0c80*/ 	.short	0x010a
        /*0c82*/ 	.byte	0xff
	.zero		1


	//   ....[185]....
        /*0c84*/ 	.word	0x0000af00
        /*0c88*/ 	.word	0x00000002
        /*0c8c*/ 	.word	0x00000120
        /*0c90*/ 	.short	0x010a
        /*0c92*/ 	.byte	0xff
	.zero		1


	//   ....[186]....
        /*0c94*/ 	.word	0x0000af50
        /*0c98*/ 	.word	0x00000002
        /*0c9c*/ 	.word	0x00000260
        /*0ca0*/ 	.short	0x010a
        /*0ca2*/ 	.byte	0xff
	.zero		1


	//   ....[187]....
        /*0ca4*/ 	.word	0x0000afb0
        /*0ca8*/ 	.word	0x00000000
        /*0cac*/ 	.word	0x00000000
        /*0cb0*/ 	.short	0x010a
        /*0cb2*/ 	.byte	0xff
	.zero		1


	//   ....[188]....
        /*0cb4*/ 	.word	0x0000b010
        /*0cb8*/ 	.word	0x00000000
        /*0cbc*/ 	.word	0x00000000
        /*0cc0*/ 	.short	0x010a
        /*0cc2*/ 	.byte	0xff
	.zero		1


	//   ....[189]....
        /*0cc4*/ 	.word	0x0000b070
        /*0cc8*/ 	.word	0x00000000
        /*0ccc*/ 	.word	0x00000000
        /*0cd0*/ 	.short	0x010a
        /*0cd2*/ 	.byte	0xff
	.zero		1


	//   ....[190]....
        /*0cd4*/ 	.word	0x0000b0d0
        /*0cd8*/ 	.word	0x00000000
        /*0cdc*/ 	.word	0x00000000
        /*0ce0*/ 	.short	0x010a
        /*0ce2*/ 	.byte	0xff
	.zero		1


	//   ....[191]....
        /*0ce4*/ 	.word	0x0000b130
        /*0ce8*/ 	.word	0x00000000
        /*0cec*/ 	.word	0x00000000
        /*0cf0*/ 	.short	0x010a
        /*0cf2*/ 	.byte	0xff
	.zero		1


	//   ....[192]....
        /*0cf4*/ 	.word	0x0000b190
        /*0cf8*/ 	.word	0x00000000
        /*0cfc*/ 	.word	0x00000000
        /*0d00*/ 	.short	0x010a
        /*0d02*/ 	.byte	0xff
	.zero		1


	//   ....[193]....
        /*0d04*/ 	.word	0x0000b1f0
        /*0d08*/ 	.word	0x00000000
        /*0d0c*/ 	.word	0x00000000
        /*0d10*/ 	.short	0x010a
        /*0d12*/ 	.byte	0xff
	.zero		1


	//   ....[194]....
        /*0d14*/ 	.word	0x0000b250
        /*0d18*/ 	.word	0x00000000
        /*0d1c*/ 	.word	0x00000000
        /*0d20*/ 	.short	0x010a
        /*0d22*/ 	.byte	0xff
	.zero		1


	//   ....[195]....
        /*0d24*/ 	.word	0x0000b2b0
        /*0d28*/ 	.word	0x00000000
        /*0d2c*/ 	.word	0x00000000
        /*0d30*/ 	.short	0x010a
        /*0d32*/ 	.byte	0xff
	.zero		1


	//   ....[196]....
        /*0d34*/ 	.word	0x0000b310
        /*0d38*/ 	.word	0x00000000
        /*0d3c*/ 	.word	0x00000000
        /*0d40*/ 	.short	0x010a
        /*0d42*/ 	.byte	0xff
	.zero		1


	//   ....[197]....
        /*0d44*/ 	.word	0x0000b370
        /*0d48*/ 	.word	0x00000000
        /*0d4c*/ 	.word	0x00000000
        /*0d50*/ 	.short	0x010a
        /*0d52*/ 	.byte	0xff
	.zero		1


	//   ....[198]....
        /*0d54*/ 	.word	0x0000b3d0
        /*0d58*/ 	.word	0x00000000
        /*0d5c*/ 	.word	0x00000000
        /*0d60*/ 	.short	0x010a
        /*0d62*/ 	.byte	0xff
	.zero		1


	//   ....[199]....
        /*0d64*/ 	.word	0x0000b430
        /*0d68*/ 	.word	0x00000000
        /*0d6c*/ 	.word	0x00000000
        /*0d70*/ 	.short	0x010a
        /*0d72*/ 	.byte	0xff
	.zero		1


	//   ....[200]....
        /*0d74*/ 	.word	0x0000b490
        /*0d78*/ 	.word	0x00000000
        /*0d7c*/ 	.word	0x00000000
        /*0d80*/ 	.short	0x010a
        /*0d82*/ 	.byte	0xff
	.zero		1


	//   ....[201]....
        /*0d84*/ 	.word	0x0000b4f0
        /*0d88*/ 	.word	0x00000000
        /*0d8c*/ 	.word	0x00000000
        /*0d90*/ 	.short	0x010a
        /*0d92*/ 	.byte	0xff
	.zero		1


	//   ....[202]....
        /*0d94*/ 	.word	0x0000b550
        /*0d98*/ 	.word	0x00000000
        /*0d9c*/ 	.word	0x00000000
        /*0da0*/ 	.short	0x010a
        /*0da2*/ 	.byte	0xff
	.zero		1


	//   ....[203]....
        /*0da4*/ 	.word	0x0000b5b0
        /*0da8*/ 	.word	0x00000000
        /*0dac*/ 	.word	0x00000000
        /*0db0*/ 	.short	0x010a
        /*0db2*/ 	.byte	0xff
	.zero		1


	//   ....[204]....
        /*0db4*/ 	.word	0x0000b610
        /*0db8*/ 	.word	0x00000000
        /*0dbc*/ 	.word	0x00000000
        /*0dc0*/ 	.short	0x010a
        /*0dc2*/ 	.byte	0xff
	.zero		1


	//   ....[205]....
        /*0dc4*/ 	.word	0x0000b670
        /*0dc8*/ 	.word	0x00000000
        /*0dcc*/ 	.word	0x00000000
        /*0dd0*/ 	.short	0x010a
        /*0dd2*/ 	.byte	0xff
	.zero		1


	//   ....[206]....
        /*0dd4*/ 	.word	0x0000b6d0
        /*0dd8*/ 	.word	0x00000000
        /*0ddc*/ 	.word	0x00000000
        /*0de0*/ 	.short	0x010a
        /*0de2*/ 	.byte	0xff
	.zero		1


	//   ....[207]....
        /*0de4*/ 	.word	0x0000b730
        /*0de8*/ 	.word	0x00000000
        /*0dec*/ 	.word	0x00000000
        /*0df0*/ 	.short	0x010a
        /*0df2*/ 	.byte	0xff
	.zero		1


	//   ....[208]....
        /*0df4*/ 	.word	0x0000b790
        /*0df8*/ 	.word	0x00000000
        /*0dfc*/ 	.word	0x00000000
        /*0e00*/ 	.short	0x010a
        /*0e02*/ 	.byte	0xff
	.zero		1


	//   ....[209]....
        /*0e04*/ 	.word	0x0000b7f0
        /*0e08*/ 	.word	0x00000000
        /*0e0c*/ 	.word	0x00000000
        /*0e10*/ 	.short	0x010a
        /*0e12*/ 	.byte	0xff
	.zero		1


	//   ....[210]....
        /*0e14*/ 	.word	0x0000b850
        /*0e18*/ 	.word	0x00000000
        /*0e1c*/ 	.word	0x00000000
        /*0e20*/ 	.short	0x010a
        /*0e22*/ 	.byte	0xff
	.zero		1


	//   ....[211]....
        /*0e24*/ 	.word	0x0000b8b0
        /*0e28*/ 	.word	0x00000000
        /*0e2c*/ 	.word	0x00000000
        /*0e30*/ 	.short	0x010a
        /*0e32*/ 	.byte	0xff
	.zero		1


	//   ....[212]....
        /*0e34*/ 	.word	0x0000b910
        /*0e38*/ 	.word	0x00000000
        /*0e3c*/ 	.word	0x00000000
        /*0e40*/ 	.short	0x010a
        /*0e42*/ 	.byte	0xff
	.zero		1


	//   ....[213]....
        /*0e44*/ 	.word	0x0000b970
        /*0e48*/ 	.word	0x00000000
        /*0e4c*/ 	.word	0x00000000
        /*0e50*/ 	.short	0x010a
        /*0e52*/ 	.byte	0xff
	.zero		1


	//   ....[214]....
        /*0e54*/ 	.word	0x0000b9d0
        /*0e58*/ 	.word	0x00000000
        /*0e5c*/ 	.word	0x00000000
        /*0e60*/ 	.short	0x010a
        /*0e62*/ 	.byte	0xff
	.zero		1


	//   ....[215]....
        /*0e64*/ 	.word	0x0000ba30
        /*0e68*/ 	.word	0x00000000
        /*0e6c*/ 	.word	0x00000000
        /*0e70*/ 	.short	0x010a
        /*0e72*/ 	.byte	0xff
	.zero		1


	//   ....[216]....
        /*0e74*/ 	.word	0x0000ba90
        /*0e78*/ 	.word	0x00000000
        /*0e7c*/ 	.word	0x00000000
        /*0e80*/ 	.short	0x010a
        /*0e82*/ 	.byte	0xff
	.zero		1


	//   ....[217]....
        /*0e84*/ 	.word	0x0000baf0
        /*0e88*/ 	.word	0x00000000
        /*0e8c*/ 	.word	0x00000000
        /*0e90*/ 	.short	0x010a
        /*0e92*/ 	.byte	0xff
	.zero		1


	//   ....[218]....
        /*0e94*/ 	.word	0x0000bb50
        /*0e98*/ 	.word	0x00000000
        /*0e9c*/ 	.word	0x00000000
        /*0ea0*/ 	.short	0x010a
        /*0ea2*/ 	.byte	0xff
	.zero		1


	//   ....[219]....
        /*0ea4*/ 	.word	0x0000bbb0
        /*0ea8*/ 	.word	0x00000000
        /*0eac*/ 	.word	0x00000000
        /*0eb0*/ 	.short	0x010a
        /*0eb2*/ 	.byte	0xff
	.zero		1


	//   ....[220]....
        /*0eb4*/ 	.word	0x0000bc10
        /*0eb8*/ 	.word	0x00000000
        /*0ebc*/ 	.word	0x00000000
        /*0ec0*/ 	.short	0x010a
        /*0ec2*/ 	.byte	0xff
	.zero		1


	//   ....[221]....
        /*0ec4*/ 	.word	0x0000bc70
        /*0ec8*/ 	.word	0x00000000
        /*0ecc*/ 	.word	0x00000000
        /*0ed0*/ 	.short	0x010a
        /*0ed2*/ 	.byte	0xff
	.zero		1


	//   ....[222]....
        /*0ed4*/ 	.word	0x0000bcc0
        /*0ed8*/ 	.word	0x00000000
        /*0edc*/ 	.word	0x000002c0
        /*0ee0*/ 	.short	0x010a
        /*0ee2*/ 	.byte	0xff
	.zero		1


	//   ....[223]....
        /*0ee4*/ 	.word	0x0000bd20
        /*0ee8*/ 	.word	0x00000000
        /*0eec*/ 	.word	0x00000270
        /*0ef0*/ 	.short	0x010a
        /*0ef2*/ 	.byte	0xff
	.zero		1


	//   ....[224]....
        /*0ef4*/ 	.word	0x0000bd70
        /*0ef8*/ 	.word	0x00000000
        /*0efc*/ 	.word	0x00000260
        /*0f00*/ 	.short	0x010a
        /*0f02*/ 	.byte	0xff
	.zero		1


	//   ....[225]....
        /*0f04*/ 	.word	0x0000bdd0
        /*0f08*/ 	.word	0x00000000
        /*0f0c*/ 	.word	0x00000270
        /*0f10*/ 	.short	0x010a
        /*0f12*/ 	.byte	0xff
	.zero		1


	//   ....[226]....
        /*0f14*/ 	.word	0x0000be30
        /*0f18*/ 	.word	0x00000004
        /*0f1c*/ 	.word	0x00000008
        /*0f20*/ 	.short	0x010a
        /*0f22*/ 	.byte	0xff
	.zero		1


	//   ....[227]....
        /*0f24*/ 	.word	0x0000bf10
        /*0f28*/ 	.word	0x00000002
        /*0f2c*/ 	.word	0x00000008
        /*0f30*/ 	.short	0x010a
        /*0f32*/ 	.byte	0xff
	.zero		1


	//   ....[228]....
        /*0f34*/ 	.word	0x0000bf60
        /*0f38*/ 	.word	0x00000000
        /*0f3c*/ 	.word	0x00000260
        /*0f40*/ 	.short	0x010a
        /*0f42*/ 	.byte	0xff
	.zero		1


	//   ....[229]....
        /*0f44*/ 	.word	0x0000bfc0
        /*0f48*/ 	.word	0x00000000
        /*0f4c*/ 	.word	0x000002a0
        /*0f50*/ 	.short	0x010a
        /*0f52*/ 	.byte	0xff
	.zero		1


	//   ....[230]....
        /*0f54*/ 	.word	0x0000c020
        /*0f58*/ 	.word	0x00000000
        /*0f5c*/ 	.word	0x00000000
        /*0f60*/ 	.short	0x010a
        /*0f62*/ 	.byte	0xff
	.zero		1


	//   ....[231]....
        /*0f64*/ 	.word	0x0000c080
        /*0f68*/ 	.word	0x00000000
        /*0f6c*/ 	.word	0x00000000
        /*0f70*/ 	.short	0x010a
        /*0f72*/ 	.byte	0xff
	.zero		1


	//   ....[232]....
        /*0f74*/ 	.word	0x0000c0e0
        /*0f78*/ 	.word	0x00000000
        /*0f7c*/ 	.word	0x00000000
        /*0f80*/ 	.short	0x010a
        /*0f82*/ 	.byte	0xff
	.zero		1


	//   ....[233]....
        /*0f84*/ 	.word	0x0000c140
        /*0f88*/ 	.word	0x00000000
        /*0f8c*/ 	.word	0x00000000
        /*0f90*/ 	.short	0x010a
        /*0f92*/ 	.byte	0xff
	.zero		1


	//   ....[234]....
        /*0f94*/ 	.word	0x0000c1a0
        /*0f98*/ 	.word	0x00000000
        /*0f9c*/ 	.word	0x000002e0
        /*0fa0*/ 	.short	0x010a
        /*0fa2*/ 	.byte	0xff
	.zero		1


	//   ....[235]....
        /*0fa4*/ 	.word	0x0000c1f0
        /*0fa8*/ 	.word	0x00000000
        /*0fac*/ 	.word	0x00000260
        /*0fb0*/ 	.short	0x010a
        /*0fb2*/ 	.byte	0xff
	.zero		1


	//   ....[236]....
        /*0fb4*/ 	.word	0x0000c250
        /*0fb8*/ 	.word	0x00000000
        /*0fbc*/ 	.word	0x00000258
        /*0fc0*/ 	.short	0x010a
        /*0fc2*/ 	.byte	0xff
	.zero		1


	//   ....[237]....
        /*0fc4*/ 	.word	0x0000c2b0
        /*0fc8*/ 	.word	0x00000000
        /*0fcc*/ 	.word	0x00000248
        /*0fd0*/ 	.short	0x010a
        /*0fd2*/ 	.byte	0xff
	.zero		1


	//   ....[238]....
        /*0fd4*/ 	.word	0x0000c300
        /*0fd8*/ 	.word	0x00000000
        /*0fdc*/ 	.word	0x00000260
        /*0fe0*/ 	.short	0x010a
        /*0fe2*/ 	.byte	0xff
	.zero		1


	//   ....[239]....
        /*0fe4*/ 	.word	0x0000c360
        /*0fe8*/ 	.word	0x00000000
        /*0fec*/ 	.word	0x00000240
        /*0ff0*/ 	.short	0x010a
        /*0ff2*/ 	.byte	0xff
	.zero		1


	//   ....[240]....
        /*0ff4*/ 	.word	0x0000c3b0
        /*0ff8*/ 	.word	0x00000075
        /*0ffc*/ 	.word	0x00000280
        /*1000*/ 	.short	0x010a
        /*1002*/ 	.byte	0xff
	.zero		1


	//----- nvinfo : EIATTR_NUM_MBARRIERS
	.align		4
.L_49:
        /*1004*/ 	.byte	0x03, 0x38
        /*1006*/ 	.short	0x005d


	//----- nvinfo : EIATTR_EXIT_INSTR_OFFSETS
	.align		4
        /*1008*/ 	.byte	0x04, 0x1c
        /*100a*/ 	.short	(.L_51 - .L_50)


	//   ....[0]....
.L_50:
        /*100c*/ 	.word	0x00003dc0


	//   ....[1]....
        /*1010*/ 	.word	0x000042c0


	//   ....[2]....
        /*1014*/ 	.word	0x00004320


	//   ....[3]....
        /*1018*/ 	.word	0x000055c0


	//   ....[4]....
        /*101c*/ 	.word	0x000060f0


	//   ....[5]....
        /*1020*/ 	.word	0x00006130


	//   ....[6]....
        /*1024*/ 	.word	0x0000ae30


	//----- nvinfo : EIATTR_MAX_THREADS
	.align		4
.L_51:
        /*1028*/ 	.byte	0x04, 0x05
        /*102a*/ 	.short	(.L_53 - .L_52)
.L_52:
        /*102c*/ 	.word	0x00000100
        /*1030*/ 	.word	0x00000001
        /*1034*/ 	.word	0x00000001


	//----- nvinfo : EIATTR_CRS_STACK_SIZE
	.align		4
.L_53:
        /*1038*/ 	.byte	0x04, 0x1e
        /*103a*/ 	.short	(.L_55 - .L_54)
.L_54:
        /*103c*/ 	.word	0x00000000


	//----- nvinfo : EIATTR_CBANK_PARAM_SIZE
	.align		4
.L_55:
        /*1040*/ 	.byte	0x03, 0x19
        /*1042*/ 	.short	0x0800


	//----- nvinfo : EIATTR_PARAM_CBANK
	.align		4
        /*1044*/ 	.byte	0x04, 0x0a
        /*1046*/ 	.short	(.L_57 - .L_56)
	.align		4
.L_56:
        /*1048*/ 	.word	index@(.nv.constant0._ZN7cutlass13device_kernelINS_4gemm6kernel13GemmUniversalIN4cute5tupleIJiiiiEEENS1_10collective13CollectiveMmaINS1_35MainloopSm100TmaUmmaWarpSpecializedILi36ELi2ELi4ENS5_IJNS4_1CILi2EEENSA_ILi1EEESC_EEEEENS5_IJNSA_ILi128EEENSA_ILi64EEESG_EEENS_12float_e4m3_tENS5_IJlSC_lEEESI_SJ_NS4_8TiledMMAINS4_8MMA_AtomIJNS4_10MMA_TraitsINS4_25SM100_MMA_F8F6F4_2x1SM_SSEJSI_SI_fSF_SG_NS4_17integral_constantINS4_4UMMA5MajorELSQ_0EEESR_NSO_INSP_7ScaleInELSS_0EEEST_EEEEEENS4_6LayoutINS5_IJSC_SC_SC_EEENS5_IJNSA_ILi0EEESY_SY_EEEEENS5_IJNS4_10UnderscoreES11_S11_EEEEENS4_18SM100_TMA_2SM_LOADENS4_14ComposedLayoutINS4_7SwizzleILi2ELi4ELi3EEENS4_18smem_ptr_flag_bitsILi8EEENSW_INS5_IJNSA_ILi8EEESG_EEENS5_IJSG_SC_EEEEEEEvNS4_8identityES14_S1E_vS1F_EENS_8epilogue10collective18CollectiveEpilogueINS1H_23Sm100TmaWarpSpecializedILi1ELi1ELi32ELb0ELb0EEEJNS5_IJSG_SG_SG_EEENS5_IJNSW_ISG_SC_EES1N_EEESI_SJ_SI_SJ_NS1H_6fusion15FusionCallbacksIS1L_NS1P_13LinCombEltActINS1H_6thread7SigmoidESI_fSI_fLNS_15FloatRoundStyleE2EEES1M_S1O_JEEENS4_5SM1004TMEM4LOAD26SM100_TMEM_LOAD_32dp32b32xENS4_13SM90_TMA_LOADES1E_NS4_39AutoVectorizingCopyWithAssumedAlignmentILi128EEENS4_14SM90_TMA_STOREES1E_S23_S23_EEEvvEEEEvNT_6ParamsE)
        /*104c*/ 	.short	0x0380
        /*104e*/ 	.short	0x0800


	//----- nvinfo : EIATTR_SW_WAR
	.align		4
.L_57:
        /*1050*/ 	.byte	0x04, 0x36
        /*1052*/ 	.short	(.L_59 - .L_58)
.L_58:
        /*1054*/ 	.word	0x00000008
.L_59:


//--------------------- .nv.callgraph             --------------------------
	.section	.nv.callgraph,"",@"SHT_CUDA_CALLGRAPH"
	.align	4
	.sectionentsize	8
	.align		4
        /*0000*/ 	.word	0x00000000
	.align		4
        /*0004*/ 	.word	0xffffffff
	.align		4
        /*0008*/ 	.word	index@(_ZN7cutlass13device_kernelINS_4gemm6kernel13GemmUniversalIN4cute5tupleIJiiiiEEENS1_10collective13CollectiveMmaINS1_35MainloopSm100TmaUmmaWarpSpecializedILi36ELi2ELi4ENS5_IJNS4_1CILi2EEENSA_ILi1EEESC_EEEEENS5_IJNSA_ILi128EEENSA_ILi64EEESG_EEENS_12float_e4m3_tENS5_IJlSC_lEEESI_SJ_NS4_8TiledMMAINS4_8MMA_AtomIJNS4_10MMA_TraitsINS4_25SM100_MMA_F8F6F4_2x1SM_SSEJSI_SI_fSF_SG_NS4_17integral_constantINS4_4UMMA5MajorELSQ_0EEESR_NSO_INSP_7ScaleInELSS_0EEEST_EEEEEENS4_6LayoutINS5_IJSC_SC_SC_EEENS5_IJNSA_ILi0EEESY_SY_EEEEENS5_IJNS4_10UnderscoreES11_S11_EEEEENS4_18SM100_TMA_2SM_LOADENS4_14ComposedLayoutINS4_7SwizzleILi2ELi4ELi3EEENS4_18smem_ptr_flag_bitsILi8EEENSW_INS5_IJNSA_ILi8EEESG_EEENS5_IJSG_SC_EEEEEEEvNS4_8identityES14_S1E_vS1F_EENS_8epilogue10collective18CollectiveEpilogueINS1H_23Sm100TmaWarpSpecializedILi1ELi1ELi32ELb0ELb0EEEJNS5_IJSG_SG_SG_EEENS5_IJNSW_ISG_SC_EES1N_EEESI_SJ_SI_SJ_NS1H_6fusion15FusionCallbacksIS1L_NS1P_13LinCombEltActINS1H_6thread7SigmoidESI_fSI_fLNS_15FloatRoundStyleE2EEES1M_S1O_JEEENS4_5SM1004TMEM4LOAD26SM100_TMEM_LOAD_32dp32b32xENS4_13SM90_TMA_LOADES1E_NS4_39AutoVectorizingCopyWithAssumedAlignmentILi128EEENS4_14SM90_TMA_STOREES1E_S23_S23_EEEvvEEEEvNT_6ParamsE)
	.align		4
        /*000c*/ 	.word	index@(__assertfail)
	.align		4
        /*0010*/ 	.word	0x00000000
	.align		4
        /*0014*/ 	.word	0xfffffffe
	.align		4
        /*0018*/ 	.word	0x00000000
	.align		4
        /*001c*/ 	.word	0xfffffffd
	.align		4
        /*0020*/ 	.word	0x00000000
	.align		4
        /*0024*/ 	.word	0xfffffffc


//--------------------- .nv.constant4             --------------------------
	.section	.nv.constant4,"a",@progbits
	.align	8
	.align		8
.nv.constant4:
        /*0000*/ 	.dword	__assertfail
	.align		8
        /*0008*/ 	.dword	__unnamed_1
	.align		8
        /*0010*/ 	.dword	__unnamed_2
	.align		8
        /*0018*/ 	.dword	_ZN39_INTERNAL_df263704_4_k_cu_8837eeda_30284cuda3std3__45__cpo5beginE
	.align		8
        /*0020*/ 	.dword	_ZN39_INTERNAL_df263704_4_k_cu_8837eeda_30284cuda3std3__45__cpo3endE
	.align		8
        /*0028*/ 	.dword	_ZN39_INTERNAL_df263704_4_k_cu_8837eeda_30284cuda3std3__45__cpo6cbeginE
	.align		8
        /*0030*/ 	.dword	_ZN39_INTERNAL_df263704_4_k_cu_8837eeda_30284cuda3std3__45__cpo4cendE
	.align		8
        /*0038*/ 	.dword	_ZN39_INTERNAL_df263704_4_k_cu_8837eeda_30284cuda3std3__441_GLOBAL__N__df263704_4_k_cu_8837eeda_30286ignoreE
	.align		8
        /*0040*/ 	.dword	_ZN39_INTERNAL_df263704_4_k_cu_8837eeda_30284cuda3std3__419piecewise_constructE
	.align		8
        /*0048*/ 	.dword	_ZN39_INTERNAL_df263704_4_k_cu_8837eeda_30284cuda3std3__48in_placeE
	.align		8
        /*0050*/ 	.dword	_ZN39_INTERNAL_df263704_4_k_cu_8837eeda_30284cuda3std6ranges3__45__cpo4swapE
	.align		8
        /*0058*/ 	.dword	_ZN39_INTERNAL_df263704_4_k_cu_8837eeda_30284cuda3std6ranges3__45__cpo9iter_moveE
	.align		8
        /*0060*/ 	.dword	_ZN39_INTERNAL_df263704_4_k_cu_8837eeda_30284cute7productE
	.align		8
        /*0068*/ 	.dword	_ZN39_INTERNAL_df263704_4_k_cu_8837eeda_30284cute1_E
	.align		8
        /*0070*/ 	.dword	$str$25
	.align		8
        /*0078*/ 	.dword	$str$26
	.align		8
        /*0080*/ 	.dword	$str$27
	.align		8
        /*0088*/ 	.dword	$str$28


//--------------------- .text._ZN7cutlass13device_kernelINS_4gemm6kernel13GemmUniversalIN4cute5tupleIJiiiiEEENS1_10collective13CollectiveMmaINS1_35MainloopSm100TmaUmmaWarpSpecializedILi36ELi2ELi4ENS5_IJNS4_1CILi2EEENSA_ILi1EEESC_EEEEENS5_IJNSA_ILi128EEENSA_ILi64EEESG_EEENS_12float_e4m3_tENS5_IJlSC_lEEESI_SJ_NS4_8TiledMMAINS4_8MMA_AtomIJNS4_10MMA_TraitsINS4_25SM100_MMA_F8F6F4_2x1SM_SSEJSI_SI_fSF_SG_NS4_17integral_constantINS4_4UMMA5MajorELSQ_0EEESR_NSO_INSP_7ScaleInELSS_0EEEST_EEEEEENS4_6LayoutINS5_IJSC_SC_SC_EEENS5_IJNSA_ILi0EEESY_SY_EEEEENS5_IJNS4_10UnderscoreES11_S11_EEEEENS4_18SM100_TMA_2SM_LOADENS4_14ComposedLayoutINS4_7SwizzleILi2ELi4ELi3EEENS4_18smem_ptr_flag_bitsILi8EEENSW_INS5_IJNSA_ILi8EEESG_EEENS5_IJSG_SC_EEEEEEEvNS4_8identityES14_S1E_vS1F_EENS_8epilogue10collective18CollectiveEpilogueINS1H_23Sm100TmaWarpSpecializedILi1ELi1ELi32ELb0ELb0EEEJNS5_IJSG_SG_SG_EEENS5_IJNSW_ISG_SC_EES1N_EEESI_SJ_SI_SJ_NS1H_6fusion15FusionCallbacksIS1L_NS1P_13LinCombEltActINS1H_6thread7SigmoidESI_fSI_fLNS_15FloatRoundStyleE2EEES1M_S1O_JEEENS4_5SM1004TMEM4LOAD26SM100_TMEM_LOAD_32dp32b32xENS4_13SM90_TMA_LOADES1E_NS4_39AutoVectorizingCopyWithAssumedAlignmentILi128EEENS4_14SM90_TMA_STOREES1E_S23_S23_EEEvvEEEEvNT_6ParamsE --------------------------
	.section	.text._ZN7cutlass13device_kernelINS_4gemm6kernel13GemmUniversalIN4cute5tupleIJiiiiEEENS1_10collective13CollectiveMmaINS1_35MainloopSm100TmaUmmaWarpSpecializedILi36ELi2ELi4ENS5_IJNS4_1CILi2EEENSA_ILi1EEESC_EEEEENS5_IJNSA_ILi128EEENSA_ILi64EEESG_EEENS_12float_e4m3_tENS5_IJlSC_lEEESI_SJ_NS4_8TiledMMAINS4_8MMA_AtomIJNS4_10MMA_TraitsINS4_25SM100_MMA_F8F6F4_2x1SM_SSEJSI_SI_fSF_SG_NS4_17integral_constantINS4_4UMMA5MajorELSQ_0EEESR_NSO_INSP_7ScaleInELSS_0EEEST_EEEEEENS4_6LayoutINS5_IJSC_SC_SC_EEENS5_IJNSA_ILi0EEESY_SY_EEEEENS5_IJNS4_10UnderscoreES11_S11_EEEEENS4_18SM100_TMA_2SM_LOADENS4_14ComposedLayoutINS4_7SwizzleILi2ELi4ELi3EEENS4_18smem_ptr_flag_bitsILi8EEENSW_INS5_IJNSA_ILi8EEESG_EEENS5_IJSG_SC_EEEEEEEvNS4_8identityES14_S1E_vS1F_EENS_8epilogue10collective18CollectiveEpilogueINS1H_23Sm100TmaWarpSpecializedILi1ELi1ELi32ELb0ELb0EEEJNS5_IJSG_SG_SG_EEENS5_IJNSW_ISG_SC_EES1N_EEESI_SJ_SI_SJ_NS1H_6fusion15FusionCallbacksIS1L_NS1P_13LinCombEltActINS1H_6thread7SigmoidESI_fSI_fLNS_15FloatRoundStyleE2EEES1M_S1O_JEEENS4_5SM1004TMEM4LOAD26SM100_TMEM_LOAD_32dp32b32xENS4_13SM90_TMA_LOADES1E_NS4_39AutoVectorizingCopyWithAssumedAlignmentILi128EEENS4_14SM90_TMA_STOREES1E_S23_S23_EEEvvEEEEvNT_6ParamsE,"ax",@progbits
	.align	128
.text._ZN7cutlass13device_kernelINS_4gemm6kernel13GemmUniversalIN4cute5tupleIJiiiiEEENS1_10collective13CollectiveMmaINS1_35MainloopSm100TmaUmmaWarpSpecializedILi36ELi2ELi4ENS5_IJNS4_1CILi2EEENSA_ILi1EEESC_EEEEENS5_IJNSA_ILi128EEENSA_ILi64EEESG_EEENS_12float_e4m3_tENS5_IJlSC_lEEESI_SJ_NS4_8TiledMMAINS4_8MMA_AtomIJNS4_10MMA_TraitsINS4_25SM100_MMA_F8F6F4_2x1SM_SSEJSI_SI_fSF_SG_NS4_17integral_constantINS4_4UMMA5MajorELSQ_0EEESR_NSO_INSP_7ScaleInELSS_0EEEST_EEEEEENS4_6LayoutINS5_IJSC_SC_SC_EEENS5_IJNSA_ILi0EEESY_SY_EEEEENS5_IJNS4_10UnderscoreES11_S11_EEEEENS4_18SM100_TMA_2SM_LOADENS4_14ComposedLayoutINS4_7SwizzleILi2ELi4ELi3EEENS4_18smem_ptr_flag_bitsILi8EEENSW_INS5_IJNSA_ILi8EEESG_EEENS5_IJSG_SC_EEEEEEEvNS4_8identityES14_S1E_vS1F_EENS_8epilogue10collective18CollectiveEpilogueINS1H_23Sm100TmaWarpSpecializedILi1ELi1ELi32ELb0ELb0EEEJNS5_IJSG_SG_SG_EEENS5_IJNSW_ISG_SC_EES1N_EEESI_SJ_SI_SJ_NS1H_6fusion15FusionCallbacksIS1L_NS1P_13LinCombEltActINS1H_6thread7SigmoidESI_fSI_fLNS_15FloatRoundStyleE2EEES1M_S1O_JEEENS4_5SM1004TMEM4LOAD26SM100_TMEM_LOAD_32dp32b32xENS4_13SM90_TMA_LOADES1E_NS4_39AutoVectorizingCopyWithAssumedAlignmentILi128EEENS4_14SM90_TMA_STOREES1E_S23_S23_EEEvvEEEEvNT_6ParamsE:
        .type           _ZN7cutlass13device_kernelINS_4gemm6kernel13GemmUniversalIN4cute5tupleIJiiiiEEENS1_10collective13CollectiveMmaINS1_35MainloopSm100TmaUmmaWarpSpecializedILi36ELi2ELi4ENS5_IJNS4_1CILi2EEENSA_ILi1EEESC_EEEEENS5_IJNSA_ILi128EEENSA_ILi64EEESG_EEENS_12float_e4m3_tENS5_IJlSC_lEEESI_SJ_NS4_8TiledMMAINS4_8MMA_AtomIJNS4_10MMA_TraitsINS4_25SM100_MMA_F8F6F4_2x1SM_SSEJSI_SI_fSF_SG_NS4_17integral_constantINS4_4UMMA5MajorELSQ_0EEESR_NSO_INSP_7ScaleInELSS_0EEEST_EEEEEENS4_6LayoutINS5_IJSC_SC_SC_EEENS5_IJNSA_ILi0EEESY_SY_EEEEENS5_IJNS4_10UnderscoreES11_S11_EEEEENS4_18SM100_TMA_2SM_LOADENS4_14ComposedLayoutINS4_7SwizzleILi2ELi4ELi3EEENS4_18smem_ptr_flag_bitsILi8EEENSW_INS5_IJNSA_ILi8EEESG_EEENS5_IJSG_SC_EEEEEEEvNS4_8identityES14_S1E_vS1F_EENS_8epilogue10collective18CollectiveEpilogueINS1H_23Sm100TmaWarpSpecializedILi1ELi1ELi32ELb0ELb0EEEJNS5_IJSG_SG_SG_EEENS5_IJNSW_ISG_SC_EES1N_EEESI_SJ_SI_SJ_NS1H_6fusion15FusionCallbacksIS1L_NS1P_13LinCombEltActINS1H_6thread7SigmoidESI_fSI_fLNS_15FloatRoundStyleE2EEES1M_S1O_JEEENS4_5SM1004TMEM4LOAD26SM100_TMEM_LOAD_32dp32b32xENS4_13SM90_TMA_LOADES1E_NS4_39AutoVectorizingCopyWithAssumedAlignmentILi128EEENS4_14SM90_TMA_STOREES1E_S23_S23_EEEvvEEEEvNT_6ParamsE,@function
        .size           _ZN7cutlass13device_kernelINS_4gemm6kernel13GemmUniversalIN4cute5tupleIJiiiiEEENS1_10collective13CollectiveMmaINS1_35MainloopSm100TmaUmmaWarpSpecializedILi36ELi2ELi4ENS5_IJNS4_1CILi2EEENSA_ILi1EEESC_EEEEENS5_IJNSA_ILi128EEENSA_ILi64EEESG_EEENS_12float_e4m3_tENS5_IJlSC_lEEESI_SJ_NS4_8TiledMMAINS4_8MMA_AtomIJNS4_10MMA_TraitsINS4_25SM100_MMA_F8F6F4_2x1SM_SSEJSI_SI_fSF_SG_NS4_17integral_constantINS4_4UMMA5MajorELSQ_0EEESR_NSO_INSP_7ScaleInELSS_0EEEST_EEEEEENS4_6LayoutINS5_IJSC_SC_SC_EEENS5_IJNSA_ILi0EEESY_SY_EEEEENS5_IJNS4_10UnderscoreES11_S11_EEEEENS4_18SM100_TMA_2SM_LOADENS4_14ComposedLayoutINS4_7SwizzleILi2ELi4ELi3EEENS4_18smem_ptr_flag_bitsILi8EEENSW_INS5_IJNSA_ILi8EEESG_EEENS5_IJSG_SC_EEEEEEEvNS4_8identityES14_S1E_vS1F_EENS_8epilogue10collective18CollectiveEpilogueINS1H_23Sm100TmaWarpSpecializedILi1ELi1ELi32ELb0ELb0EEEJNS5_IJSG_SG_SG_EEENS5_IJNSW_ISG_SC_EES1N_EEESI_SJ_SI_SJ_NS1H_6fusion15FusionCallbacksIS1L_NS1P_13LinCombEltActINS1H_6thread7SigmoidESI_fSI_fLNS_15FloatRoundStyleE2EEES1M_S1O_JEEENS4_5SM1004TMEM4LOAD26SM100_TMEM_LOAD_32dp32b32xENS4_13SM90_TMA_LOADES1E_NS4_39AutoVectorizingCopyWithAssumedAlignmentILi128EEENS4_14SM90_TMA_STOREES1E_S23_S23_EEEvvEEEEvNT_6ParamsE,(.L_x_347 - _ZN7cutlass13device_kernelINS_4gemm6kernel13GemmUniversalIN4cute5tupleIJiiiiEEENS1_10collective13CollectiveMmaINS1_35MainloopSm100TmaUmmaWarpSpecializedILi36ELi2ELi4ENS5_IJNS4_1CILi2EEENSA_ILi1EEESC_EEEEENS5_IJNSA_ILi128EEENSA_ILi64EEESG_EEENS_12float_e4m3_tENS5_IJlSC_lEEESI_SJ_NS4_8TiledMMAINS4_8MMA_AtomIJNS4_10MMA_TraitsINS4_25SM100_MMA_F8F6F4_2x1SM_SSEJSI_SI_fSF_SG_NS4_17integral_constantINS4_4UMMA5MajorELSQ_0EEESR_NSO_INSP_7ScaleInELSS_0EEEST_EEEEEENS4_6LayoutINS5_IJSC_SC_SC_EEENS5_IJNSA_ILi0EEESY_SY_EEEEENS5_IJNS4_10UnderscoreES11_S11_EEEEENS4_18SM100_TMA_2SM_LOADENS4_14ComposedLayoutINS4_7SwizzleILi2ELi4ELi3EEENS4_18smem_ptr_flag_bitsILi8EEENSW_INS5_IJNSA_ILi8EEESG_EEENS5_IJSG_SC_EEEEEEEvNS4_8identityES14_S1E_vS1F_EENS_8epilogue10collective18CollectiveEpilogueINS1H_23Sm100TmaWarpSpecializedILi1ELi1ELi32ELb0ELb0EEEJNS5_IJSG_SG_SG_EEENS5_IJNSW_ISG_SC_EES1N_EEESI_SJ_SI_SJ_NS1H_6fusion15FusionCallbacksIS1L_NS1P_13LinCombEltActINS1H_6thread7SigmoidESI_fSI_fLNS_15FloatRoundStyleE2EEES1M_S1O_JEEENS4_5SM1004TMEM4LOAD26SM100_TMEM_LOAD_32dp32b32xENS4_13SM90_TMA_LOADES1E_NS4_39AutoVectorizingCopyWithAssumedAlignmentILi128EEENS4_14SM90_TMA_STOREES1E_S23_S23_EEEvvEEEEvNT_6ParamsE)
        .other          _ZN7cutlass13device_kernelINS_4gemm6kernel13GemmUniversalIN4cute5tupleIJiiiiEEENS1_10collective13CollectiveMmaINS1_35MainloopSm100TmaUmmaWarpSpecializedILi36ELi2ELi4ENS5_IJNS4_1CILi2EEENSA_ILi1EEESC_EEEEENS5_IJNSA_ILi128EEENSA_ILi64EEESG_EEENS_12float_e4m3_tENS5_IJlSC_lEEESI_SJ_NS4_8TiledMMAINS4_8MMA_AtomIJNS4_10MMA_TraitsINS4_25SM100_MMA_F8F6F4_2x1SM_SSEJSI_SI_fSF_SG_NS4_17integral_constantINS4_4UMMA5MajorELSQ_0EEESR_NSO_INSP_7ScaleInELSS_0EEEST_EEEEEENS4_6LayoutINS5_IJSC_SC_SC_EEENS5_IJNSA_ILi0EEESY_SY_EEEEENS5_IJNS4_10UnderscoreES11_S11_EEEEENS4_18SM100_TMA_2SM_LOADENS4_14ComposedLayoutINS4_7SwizzleILi2ELi4ELi3EEENS4_18smem_ptr_flag_bitsILi8EEENSW_INS5_IJNSA_ILi8EEESG_EEENS5_IJSG_SC_EEEEEEEvNS4_8identityES14_S1E_vS1F_EENS_8epilogue10collective18CollectiveEpilogueINS1H_23Sm100TmaWarpSpecializedILi1ELi1ELi32ELb0ELb0EEEJNS5_IJSG_SG_SG_EEENS5_IJNSW_ISG_SC_EES1N_EEESI_SJ_SI_SJ_NS1H_6fusion15FusionCallbacksIS1L_NS1P_13LinCombEltActINS1H_6thread7SigmoidESI_fSI_fLNS_15FloatRoundStyleE2EEES1M_S1O_JEEENS4_5SM1004TMEM4LOAD26SM100_TMEM_LOAD_32dp32b32xENS4_13SM90_TMA_LOADES1E_NS4_39AutoVectorizingCopyWithAssumedAlignmentILi128EEENS4_14SM90_TMA_STOREES1E_S23_S23_EEEvvEEEEvNT_6ParamsE,@"STO_CUDA_ENTRY STV_DEFAULT"
_ZN7cutlass13device_kernelINS_4gemm6kernel13GemmUniversalIN4cute5tupleIJiiiiEEENS1_10collective13CollectiveMmaINS1_35MainloopSm100TmaUmmaWarpSpecializedILi36ELi2ELi4ENS5_IJNS4_1CILi2EEENSA_ILi1EEESC_EEEEENS5_IJNSA_ILi128EEENSA_ILi64EEESG_EEENS_12float_e4m3_tENS5_IJlSC_lEEESI_SJ_NS4_8TiledMMAINS4_8MMA_AtomIJNS4_10MMA_TraitsINS4_25SM100_MMA_F8F6F4_2x1SM_SSEJSI_SI_fSF_SG_NS4_17integral_constantINS4_4UMMA5MajorELSQ_0EEESR_NSO_INSP_7ScaleInELSS_0EEEST_EEEEEENS4_6LayoutINS5_IJSC_SC_SC_EEENS5_IJNSA_ILi0EEESY_SY_EEEEENS5_IJNS4_10UnderscoreES11_S11_EEEEENS4_18SM100_TMA_2SM_LOADENS4_14ComposedLayoutINS4_7SwizzleILi2ELi4ELi3EEENS4_18smem_ptr_flag_bitsILi8EEENSW_INS5_IJNSA_ILi8EEESG_EEENS5_IJSG_SC_EEEEEEEvNS4_8identityES14_S1E_vS1F_EENS_8epilogue10collective18CollectiveEpilogueINS1H_23Sm100TmaWarpSpecializedILi1ELi1ELi32ELb0ELb0EEEJNS5_IJSG_SG_SG_EEENS5_IJNSW_ISG_SC_EES1N_EEESI_SJ_SI_SJ_NS1H_6fusion15FusionCallbacksIS1L_NS1P_13LinCombEltActINS1H_6thread7SigmoidESI_fSI_fLNS_15FloatRoundStyleE2EEES1M_S1O_JEEENS4_5SM1004TMEM4LOAD26SM100_TMEM_LOAD_32dp32b32xENS4_13SM90_TMA_LOADES1E_NS4_39AutoVectorizingCopyWithAssumedAlignmentILi128EEENS4_14SM90_TMA_STOREES1E_S23_S23_EEEvvEEEEvNT_6ParamsE:
[----:B------:R-:W1:Y:S01]  /*0000*/  LDC R1, c[0x0][0x37c] ;  /* 0x0000df00ff017b82 */ /* 0x000e620000000800 */
[----:B------:R-:W2:Y:S01]  /*0010*/  S2R R106, SR_TID.X ;  /* 0x00000000006a7919 */ /* 0x000ea20000002100 */
[----:B------:R-:W3:Y:S06]  /*0020*/  LDCU.64 UR8, c[0x0][0x890] ;  /* 0x00011200ff0877ac */ /* 0x000eec0008000a00 */
[----:B------:R-:W4:Y:S01]  /*0030*/  S2UR UR37, SR_CgaCtaId ;  /* 0x00000000002579c3 */ /* 0x000f220000008800 */
[----:B------:R-:W-:Y:S02]  /*0040*/  PRMT R102, RZ, 0x7610, R102 ;  /* 0x00007610ff667816 */ /* 0x000fe40000000066 */
[----:B------:R-:W-:Y:S01]  /*0050*/  ELECT P0, URZ, PT ;  /* 0x0000000000ff782f */ /* 0x000fe20003800000 */
[----:B------:R-:W1:Y:S01]  /*0060*/  LDCU.64 UR40, c[0x0][0x358] ;  /* 0x00006b00ff2877ac */ /* 0x000e620008000a00 */
[----:B---3--:R-:W-:-:S04]  /*0070*/  UISETP.NE.U32.AND UP2, UPT, UR8, URZ, UPT ;  /* 0x000000ff0800728c */ /* 0x008fc8000bf45070 */
[----:B------:R-:W-:Y:S02]  /*0080*/  UISETP.NE.AND.EX UP2, UPT, UR9, URZ, UPT, UP2 ;  /* 0x000000ff0900728c */ /* 0x000fe4000bf45320 */
[----:B----4-:R-:W-:Y:S02]  /*0090*/  ULOP3.LUT UR5, UR37, 0x1, URZ, 0xc0, !UPT ;  /* 0x0000000125057892 */ /* 0x010fe4000f8ec0ff */
[----:B------:R-:W-:Y:S01]  /*00a0*/  ULOP3.LUT UR4, UR37, 0x1, URZ, 0x3c, !UPT ;  /* 0x0000000125047892 */ /* 0x000fe2000f8e3cff */
[----:B--2---:R-:W-:-:S05]  /*00b0*/  SHF.R.U32.HI R109, RZ, 0x5, R106 ;  /* 0x00000005ff6d7819 */ /* 0x004fca000001166a */
[----:B------:R-:W2:Y:S02]  /*00c0*/  SHFL.IDX PT, R0, R109, RZ, 0x1f ;  /* 0x00001fff6d007589 */ /* 0x000ea400000e0000 */
[----:B--2---:R-:W-:Y:S01]  /*00d0*/  R2UR UR10, R0 ;  /* 0x00000000000a72ca */ /* 0x004fe200000e0000 */
[----:B-1----:R-:W-:Y:S05]  /*00e0*/  BRA.U UP2, `(.L_x_0) ;  /* 0x00000001022c7547 */ /* 0x002fea000b800000 */
[----:B------:R-:W1:Y:S02]  /*00f0*/  LDCU.64 UR6, c[0x0][0x888] ;  /* 0x00011100ff0677ac */ /* 0x000e640008000a00 */
[----:B-1----:R-:W-:-:S04]  /*0100*/  UISETP.NE.U32.AND UP0, UPT, UR6, URZ, UPT ;  /* 0x000000ff0600728c */ /* 0x002fc8000bf05070 */
[----:B------:R-:W-:-:S09]  /*0110*/  UISETP.NE.AND.EX UP0, UPT, UR7, URZ, UPT, UP0 ;  /* 0x000000ff0700728c */ /* 0x000fd2000bf05300 */
[----:B------:R-:W-:Y:S05]  /*0120*/  BRA.U !UP0, `(.L_x_1) ;  /* 0x0000000108107547 */ /* 0x000fea000b800000 */
[----:B------:R-:W1:Y:S02]  /*0130*/  LDC.64 R68, c[0x0][0x888] ;  /* 0x00022200ff447b82 */ /* 0x000e640000000a00 */
[----:B-1----:R1:W5:Y:S01]  /*0140*/  LDG.E R68, desc[UR40][R68.64] ;  /* 0x0000002844447981 */ /* 0x002362000c1e1900 */
[----:B------:R-:W-:Y:S01]  /*0150*/  HFMA2 R102, -RZ, RZ, 0, 5.9604644775390625e-08 ;  /* 0x00000001ff667431 */ /* 0x000fe200000001ff */
[----:B------:R-:W-:Y:S05]  /*0160*/  BRA `(.L_x_0) ;  /* 0x00000000000c7947 */ /* 0x000fea0003800000 */
.L_x_1:
[----:B------:R-:W1:Y:S01]  /*0170*/  LDCU UR6, c[0x0][0x880] ;  /* 0x00011000ff0677ac */ /* 0x000e620008000800 */
[----:B------:R-:W-:Y:S01]  /*0180*/  HFMA2 R102, -RZ, RZ, 0, 5.9604644775390625e-08 ;  /* 0x00000001ff667431 */ /* 0x000fe200000001ff */
[----:B-1----:R-:W-:-:S07]  /*0190*/  MOV R68, UR6 ;  /* 0x0000000600447c02 */ /* 0x002fce0008000f00 */
.L_x_0:
[----:B------:R-:W2:Y:S02]  /*01a0*/  LDCU.64 UR6, c[0x0][0x8b0] ;  /* 0x00011600ff0677ac */ /* 0x000ea40008000a00 */
[----:B--2---:R-:W-:-:S04]  /*01b0*/  UISETP.NE.U32.AND UP0, UPT, UR6, URZ, UPT ;  /* 0x000000ff0600728c */ /* 0x004fc8000bf05070 */
[----:B------:R-:W-:-:S09]  /*01c0*/  UISETP.NE.AND.EX UP0, UPT, UR7, URZ, UPT, UP0 ;  /* 0x000000ff0700728c */ /* 0x000fd2000bf05300 */
[----:B------:R-:W-:Y:S05]  /*01d0*/  BRA.U UP0, `(.L_x_2) ;  /* 0x0000000100247547 */ /* 0x000fea000b800000 */
[----:B------:R-:W2:Y:S02]  /*01e0*/  LDCU.64 UR6, c[0x0][0x8a8] ;  /* 0x00011500ff0677ac */ /* 0x000ea40008000a00 */
[----:B--2---:R-:W-:-:S04]  /*01f0*/  UISETP.NE.U32.AND UP0, UPT, UR6, URZ, UPT ;  /* 0x000000ff0600728c */ /* 0x004fc8000bf05070 */
[----:B------:R-:W-:-:S09]  /*0200*/  UISETP.NE.AND.EX UP0, UPT, UR7, URZ, UPT, UP0 ;  /* 0x000000ff0700728c */ /* 0x000fd2000bf05300 */
[----:B------:R-:W-:Y:S05]  /*0210*/  BRA.U !UP0, `(.L_x_3) ;  /* 0x00000001080c7547 */ /* 0x000fea000b800000 */
[----:B------:R-:W2:Y:S02]  /*0220*/  LDC.64 R46, c[0x0][0x8a8] ;  /* 0x00022a00ff2e7b82 */ /* 0x000ea40000000a00 */
[----:B--2---:R2:W5:Y:S01]  /*0230*/  LDG.E R46, desc[UR40][R46.64] ;  /* 0x000000282e2e7981 */ /* 0x004562000c1e1900 */
[----:B------:R-:W-:Y:S05]  /*0240*/  BRA `(.L_x_2) ;  /* 0x0000000000087947 */ /* 0x000fea0003800000 */
.L_x_3:
[----:B------:R-:W2:Y:S02]  /*0250*/  LDCU UR6, c[0x0][0x8a0] ;  /* 0x00011400ff0677ac */ /* 0x000ea40008000800 */
[----:B--2---:R-:W-:Y:S02]  /*0260*/  MOV R46, UR6 ;  /* 0x00000006002e7c02 */ /* 0x004fe40008000f00 */
.L_x_2:
[----:B------:R-:W-:Y:S01]  /*0270*/  IMAD.U32 R0, RZ, RZ, UR10 ;  /* 0x0000000aff007e24 */ /* 0x000fe2000f8e00ff */
[----:B------:R-:W-:Y:S04]  /*0280*/  BSSY.RECONVERGENT B0, `(.L_x_4) ;  /* 0x000000c000007945 */ /* 0x000fe80003800200 */
[C---:B------:R-:W-:Y:S02]  /*0290*/  ISETP.NE.OR P2, PT, R0.reuse, 0x1, !P0 ;  /* 0x000000010000780c */ /* 0x040fe40004745670 */
[----:B------:R-:W-:-:S11]  /*02a0*/  ISETP.NE.OR P1, PT, R0, 0x3, !P0 ;  /* 0x000000030000780c */ /* 0x000fd60004725670 */
[----:B------:R-:W-:Y:S05]  /*02b0*/  @P2 BRA `(.L_x_5) ;  /* 0x0000000000202947 */ /* 0x000fea0003800000 */
[----:B------:R-:W3:Y:S02]  /*02c0*/  LDCU.64 UR6, c[0x0][0x348] ;  /* 0x00006900ff0677ac */ /* 0x000ee40008000a00 */
[----:B---3--:R-:W-:Y:S02]  /*02d0*/  UIADD3 UR12, UP1, UPT, UR6, 0x80, URZ ;  /* 0x00000080060c7890 */ /* 0x008fe4000ff3e0ff */
[----:B------:R-:W-:Y:S02]  /*02e0*/  UIADD3 UR6, UP0, UPT, UR6, 0x180, URZ ;  /* 0x0000018006067890 */ /* 0x000fe4000ff1e0ff */
[----:B------:R-:W-:Y:S02]  /*02f0*/  UIADD3.X UR13, UPT, UPT, URZ, UR7, URZ, UP1, !UPT ;  /* 0x00000007ff0d7290 */ /* 0x000fe40008ffe4ff */
[----:B------:R-:W-:-:S07]  /*0300*/  UIADD3.X UR7, UPT, UPT, URZ, UR7, URZ, UP0, !UPT ;  /* 0x00000007ff077290 */ /* 0x000fce00087fe4ff */
[----:B------:R3:W-:Y:S02]  /*0310*/  UTMACCTL.PF [UR12] ;  /* 0x000000000c0079b9 */ /* 0x0007e40008040000 */
[----:B------:R3:W-:Y:S02]  /*0320*/  UTMACCTL.PF [UR6] ;  /* 0x00000000060079b9 */ /* 0x0007e40008040000 */
[----:B---3--:R-:W-:Y:S01]  /*0330*/  NOP ;  /* 0x0000000000007918 */ /* 0x008fe20000000000 */
.L_x_5:
[----:B------:R-:W-:Y:S05]  /*0340*/  BSYNC.RECONVERGENT B0 ;  /* 0x0000000000007941 */ /* 0x000fea0003800200 */
.L_x_4:
[----:B------:R-:W-:Y:S04]  /*0350*/  BSSY.RECONVERGENT B0, `(.L_x_6) ;  /* 0x000000a000007945 */ /* 0x000fe80003800200 */
        /* <DEDUP_REMOVED lines=9> */
.L_x_7:
[----:B------:R-:W-:Y:S05]  /*03f0*/  BSYNC.RECONVERGENT B0 ;  /* 0x0000000000007941 */ /* 0x000fea0003800200 */
.L_x_6:
[----:B------:R-:W3:Y:S01]  /*0400*/  LDCU.64 UR6, c[0x0][0x888] ;  /* 0x00011100ff0677ac */ /* 0x000ee20008000a00 */
[----:B------:R-:W-:Y:S02]  /*0410*/  UISETP.EQ.U32.AND UP1, UPT, UR8, URZ, UPT ;  /* 0x000000ff0800728c */ /* 0x000fe4000bf22070 */
[----:B------:R-:W-:Y:S02]  /*0420*/  UPLOP3.LUT UP5, UPT, UPT, UPT, UPT, 0x40, 0x4 ;  /* 0x000000000004789c */ /* 0x000fe40003fae870 */
[----:B---3--:R-:W-:-:S04]  /*0430*/  UISETP.NE.U32.AND UP0, UPT, UR6, URZ, UPT ;  /* 0x000000ff0600728c */ /* 0x008fc8000bf05070 */
[----:B------:R-:W-:-:S04]  /*0440*/  UISETP.NE.AND.EX UP0, UPT, UR7, URZ, UPT, UP0 ;  /* 0x000000ff0700728c */ /* 0x000fc8000bf05300 */
[----:B------:R-:W-:-:S04]  /*0450*/  UISETP.EQ.OR.EX UP3, UPT, UR9, URZ, !UP0, UP1 ;  /* 0x000000ff0900728c */ /* 0x000fc8000c762710 */
[----:B------:R-:W-:-:S05]  /*0460*/  UP2UR UR44, UPR, URZ, 0x8 ;  /* 0x00000008ff2c7883 */ /* 0x000fca0008000000 */
[----:B------:R-:W-:Y:S07]  /*0470*/  BRA.U !UP3, `(.L_x_8) ;  /* 0x000000010b147547 */ /* 0x000fee000b800000 */
[----:B------:R-:W-:Y:S01]  /*0480*/  PLOP3.LUT P2, PT, PT, PT, UP2, 0x80, 0x8 ;  /* 0x000000000008781c */ /* 0x000fe20003f4f028 */
[----:B------:R-:W-:-:S12]  /*0490*/  UPLOP3.LUT UP5, UPT, UPT, UPT, UP0, 0x40, 0x4 ;  /* 0x000000000004789c */ /* 0x000fd80003fae800 */
[----:B-----5:R-:W-:-:S13]  /*04a0*/  @!P2 FSETP.EQ.AND P1, PT, R68, RZ, PT ;  /* 0x000000ff4400a20b */ /* 0x020fda0003f22000 */
[----:B------:R-:W-:Y:S01]  /*04b0*/  @!P2 VOTEU.ANY UP1, P1 ;  /* 0x0000000000ffa886 */ /* 0x000fe20000820100 */
[----:B------:R-:W-:-:S11]  /*04c0*/  @!UP2 UPLOP3.LUT UP5, UPT, UPT, UPT, UP1, 0x80, 0x8 ;  /* 0x000000000008a89c */ /* 0x000fd60003faf010 */
.L_x_8:
[----:B------:R-:W3:Y:S01]  /*04d0*/  SHFL.IDX PT, R0, R109, RZ, 0x1f ;  /* 0x00001fff6d007589 */ /* 0x000ee200000e0000 */
[----:B------:R-:W-:-:S04]  /*04e0*/  UISETP.NE.AND UP1, UPT, UR10, 0x2, UPT ;  /* 0x000000020a00788c */ /* 0x000fc8000bf25270 */
[----:B------:R-:W-:Y:S02]  /*04f0*/  UISETP.EQ.AND UP2, UPT, UR5, URZ, !UP1 ;  /* 0x000000ff0500728c */ /* 0x000fe4000cf42270 */
[----:B------:R-:W-:-:S04]  /*0500*/  USEL UR7, URZ, 0x1, UP1 ;  /* 0x00000001ff077887 */ /* 0x000fc80008800000 */
[----:B------:R-:W-:Y:S02]  /*0510*/  PLOP3.LUT P5, PT, P0, PT, UP2, 0x80, 0x8 ;  /* 0x000000000008781c */ /* 0x000fe400007af028 */
[----:B---3--:R-:W-:-:S13]  /*0520*/  ISETP.NE.AND P1, PT, R0, RZ, PT ;  /* 0x000000ff0000720c */ /* 0x008fda0003f25270 */
[----:B------:R-:W-:Y:S05]  /*0530*/  @P1 BRA `(.L_x_9) ;  /* 0x0000000400501947 */ /* 0x000fea0003800000 */
[----:B------:R-:W-:Y:S01]  /*0540*/  ELECT P1, URZ, PT ;  /* 0x0000000000ff782f */ /* 0x000fe20003820000 */
[----:B------:R-:W-:-:S12]  /*0550*/  BSSY.RECONVERGENT B0, `(.L_x_9) ;  /* 0x0000052000007945 */ /* 0x000fd80003800200 */
[----:B------:R-:W-:Y:S05]  /*0560*/  @!P1 BRA `(.L_x_10) ;  /* 0x0000000400409947 */ /* 0x000fea0003800000 */
[----:B------:R-:W-:Y:S01]  /*0570*/  UMOV UR8, 0x400 ;  /* 0x0000040000087882 */ /* 0x000fe20000000000 */
[----:B------:R-:W-:Y:S01]  /*0580*/  UMOV UR6, 0x1 ;  /* 0x0000000100067882 */ /* 0x000fe20000000000 */
[----:B------:R-:W-:Y:S02]  /*0590*/  ULEA UR8, UR37, UR8, 0x18 ;  /* 0x0000000825087291 */ /* 0x000fe4000f8ec0ff */
[----:B------:R-:W-:-:S04]  /*05a0*/  UIADD3 UR12, UPT, UPT, -UR6, 0x100000, URZ ;  /* 0x00100000060c7890 */ /* 0x000fc8000fffe1ff */
[----:B------:R-:W-:Y:S02]  /*05b0*/  USHF.L.U32 UR13, UR12, 0xb, URZ ;  /* 0x0000000b0c0d7899 */ /* 0x000fe400080006ff */
[----:B------:R-:W-:Y:S01]  /*05c0*/  USHF.L.U32 UR12, UR12, 0x1, URZ ;  /* 0x000000010c0c7899 */ /* 0x000fe200080006ff */
[----:B------:R-:W3:Y:S11]  /*05d0*/  FENCE.VIEW.ASYNC.S ;  /* 0x00000000000073c6 */ /* 0x000ef60000000000 */
[----:B---3--:R3:W4:Y:S01]  /*05e0*/  SYNCS.EXCH.64 URZ, [UR8], UR12 ;  /* 0x0000000c08ff75b2 */ /* 0x0087220008000100 */
[----:B------:R3:W1:Y:S01]  /*05f0*/  SYNCS.EXCH.64 URZ, [UR8+0x120], UR12 ;  /* 0x0001200c08ff75b2 */ /* 0x0006620008000100 */
        /* <DEDUP_REMOVED lines=69> */
[----:B------:R3:W1:Y:S02]  /*0a50*/  SYNCS.EXCH.64 URZ, [UR8+0x238], UR12 ;  /* 0x0002380c08ff75b2 */ /* 0x0006640008000100 */
[----:B---34-:R-:W-:Y:S01]  /*0a60*/  NOP ;  /* 0x0000000000007918 */ /* 0x018fe20000000000 */
.L_x_10:
[----:B------:R-:W-:Y:S05]  /*0a70*/  BSYNC.RECONVERGENT B0 ;  /* 0x0000000000007941 */ /* 0x000fea0003800200 */
.L_x_9:
[----:B------:R-:W3:Y:S01]  /*0a80*/  SHFL.IDX PT, R0, R109, RZ, 0x1f ;  /* 0x00001fff6d007589 */ /* 0x000ee200000e0000 */
[----:B------:R-:W-:Y:S01]  /*0a90*/  NOP ;  /* 0x0000000000007918 */ /* 0x000fe20000000000 */
[----:B---3--:R-:W-:-:S13]  /*0aa0*/  ISETP.NE.AND P1, PT, R0, 0x1, PT ;  /* 0x000000010000780c */ /* 0x008fda0003f25270 */
[----:B------:R-:W-:Y:S05]  /*0ab0*/  @P1 BRA `(.L_x_11) ;  /* 0x00000000003c1947 */ /* 0x000fea0003800000 */
[----:B------:R-:W-:Y:S01]  /*0ac0*/  UMOV UR9, 0x400 ;  /* 0x0000040000097882 */ /* 0x000fe20000000000 */
[----:B------:R-:W-:Y:S01]  /*0ad0*/  UMOV UR8, 0x20 ;  /* 0x0000002000087882 */ /* 0x000fe20000000000 */
[----:B------:R-:W-:Y:S01]  /*0ae0*/  UMOV UR6, 0x80 ;  /* 0x0000008000067882 */ /* 0x000fe20000000000 */
[----:B------:R-:W-:Y:S02]  /*0af0*/  ULEA UR9, UR37, UR9, 0x18 ;  /* 0x0000000925097291 */ /* 0x000fe4000f8ec0ff */
[----:B------:R-:W-:-:S04]  /*0b00*/  UIADD3 UR12, UPT, UPT, -UR8, 0x100000, URZ ;  /* 0x00100000080c7890 */ /* 0x000fc8000fffe1ff */
[----:B------:R-:W-:Y:S02]  /*0b10*/  USHF.L.U32 UR13, UR12, 0xb, URZ ;  /* 0x0000000b0c0d7899 */ /* 0x000fe400080006ff */
[----:B------:R-:W-:Y:S02]  /*0b20*/  USHF.L.U32 UR12, UR12, 0x1, URZ ;  /* 0x000000010c0c7899 */ /* 0x000fe400080006ff */
[----:B------:R-:W-:-:S04]  /*0b30*/  UIADD3 UR14, UPT, UPT, -UR6, 0x100000, URZ ;  /* 0x00100000060e7890 */ /* 0x000fc8000fffe1ff */
[----:B------:R-:W-:Y:S02]  /*0b40*/  USHF.L.U32 UR15, UR14, 0xb, URZ ;  /* 0x0000000b0e0f7899 */ /* 0x000fe400080006ff */
[----:B------:R-:W-:Y:S01]  /*0b50*/  USHF.L.U32 UR14, UR14, 0x1, URZ ;  /* 0x000000010e0e7899 */ /* 0x000fe200080006ff */
[----:B------:R-:W-:Y:S01]  /*0b60*/  ELECT P1, URZ, PT ;  /* 0x0000000000ff782f */ /* 0x000fe20003820000 */
[----:B------:R-:W3:Y:S02]  /*0b70*/  FENCE.VIEW.ASYNC.S ;  /* 0x00000000000073c6 */ /* 0x000ee40000000000 */
[----:B---3--:R3:W4:Y:S08]  /*0b80*/  SYNCS.EXCH.64 URZ, [UR9+0x240], UR12 ;  /* 0x0002400c09ff75b2 */ /* 0x0087300008000100 */
[----:B------:R3:W1:Y:S01]  /*0b90*/  SYNCS.EXCH.64 URZ, [UR9+0x248], UR14 ;  /* 0x0002480e09ff75b2 */ /* 0x0006620008000100 */
[----:B------:R-:W-:Y:S01]  /*0ba0*/  NOP ;  /* 0x0000000000007918 */ /* 0x000fe20000000000 */
.L_x_11:
[----:B------:R-:W2:Y:S01]  /*0bb0*/  SHFL.IDX PT, R0, R109, RZ, 0x1f ;  /* 0x00001fff6d007589 */ /* 0x000ea200000e0000 */
[----:B------:R-:W-:Y:S01]  /*0bc0*/  NOP ;  /* 0x0000000000007918 */ /* 0x000fe20000000000 */
[----:B--2---:R-:W-:-:S13]  /*0bd0*/  ISETP.NE.AND P1, PT, R0, 0x3, PT ;  /* 0x000000030000780c */ /* 0x004fda0003f25270 */
[----:B------:R-:W-:Y:S05]  /*0be0*/  @P1 BRA `(.L_x_12) ;  /* 0x00000000002c1947 */ /* 0x000fea0003800000 */
[----:B------:R-:W-:Y:S01]  /*0bf0*/  UMOV UR8, 0x400 ;  /* 0x0000040000087882 */ /* 0x000fe20000000000 */
[----:B------:R-:W-:Y:S01]  /*0c00*/  UMOV UR6, 0x20 ;  /* 0x0000002000067882 */ /* 0x000fe20000000000 */
[----:B------:R-:W-:Y:S02]  /*0c10*/  ULEA UR8, UR37, UR8, 0x18 ;  /* 0x0000000825087291 */ /* 0x000fe4000f8ec0ff */
[----:B---3--:R-:W-:-:S04]  /*0c20*/  UIADD3 UR12, UPT, UPT, -UR6, 0x100000, URZ ;  /* 0x00100000060c7890 */ /* 0x008fc8000fffe1ff */
[----:B------:R-:W-:Y:S02]  /*0c30*/  USHF.L.U32 UR13, UR12, 0xb, URZ ;  /* 0x0000000b0c0d7899 */ /* 0x000fe400080006ff */
[----:B------:R-:W-:Y:S01]  /*0c40*/  USHF.L.U32 UR12, UR12, 0x1, URZ ;  /* 0x000000010c0c7899 */ /* 0x000fe200080006ff */
[----:B------:R-:W-:Y:S01]  /*0c50*/  ELECT P1, URZ, PT ;  /* 0x0000000000ff782f */ /* 0x000fe20003820000 */
[----:B------:R-:W2:Y:S10]  /*0c60*/  FENCE.VIEW.ASYNC.S ;  /* 0x00000000000073c6 */ /* 0x000eb40000000000 */
[----:B--2---:R2:W3:Y:S01]  /*0c70*/  SYNCS.EXCH.64 URZ, [UR8+0x250], UR12 ;  /* 0x0002500c08ff75b2 */ /* 0x0044e20008000100 */
[----:B------:R2:W1:Y:S01]  /*0c80*/  SYNCS.EXCH.64 URZ, [UR8+0x258], UR12 ;  /* 0x0002580c08ff75b2 */ /* 0x0004620008000100 */
[----:B------:R-:W-:Y:S01]  /*0c90*/  NOP ;  /* 0x0000000000007918 */ /* 0x000fe20000000000 */
.L_x_12:
[----:B------:R-:W4:Y:S01]  /*0ca0*/  SHFL.IDX PT, R0, R109, RZ, 0x1f ;  /* 0x00001fff6d007589 */ /* 0x000f2200000e0000 */
[----:B------:R-:W-:Y:S01]  /*0cb0*/  NOP ;  /* 0x0000000000007918 */ /* 0x000fe20000000000 */
[----:B----4-:R-:W-:-:S13]  /*0cc0*/  ISETP.NE.AND P1, PT, R0, 0x4, PT ;  /* 0x000000040000780c */ /* 0x010fda0003f25270 */
[----:B------:R-:W-:Y:S05]  /*0cd0*/  @P1 BRA `(.L_x_13) ;  /* 0x0000000000481947 */ /* 0x000fea0003800000 */
[----:B---3--:R-:W-:Y:S01]  /*0ce0*/  UMOV UR9, 0x1a0 ;  /* 0x000001a000097882 */ /* 0x008fe20000000000 */
[----:B--2---:R-:W-:Y:S01]  /*0cf0*/  UMOV UR8, 0x400 ;  /* 0x0000040000087882 */ /* 0x004fe20000000000 */
[----:B------:R-:W-:Y:S01]  /*0d00*/  USEL UR9, UR9, 0x1e0, UP5 ;  /* 0x000001e009097887 */ /* 0x000fe2000a800000 */
        /* <DEDUP_REMOVED lines=9> */
[----:B------:R-:W2:Y:S02]  /*0da0*/  FENCE.VIEW.ASYNC.S ;  /* 0x00000000000073c6 */ /* 0x000ea40000000000 */
[----:B--2---:R4:W2:Y:S08]  /*0db0*/  SYNCS.EXCH.64 URZ, [UR8+0x260], UR12 ;  /* 0x0002600c08ff75b2 */ /* 0x0048b00008000100 */
[----:B------:R4:W3:Y:S01]  /*0dc0*/  SYNCS.EXCH.64 URZ, [UR8+0x270], UR14 ;  /* 0x0002700e08ff75b2 */ /* 0x0008e20008000100 */
[----:B------:R4:W1:Y:S01]  /*0dd0*/  SYNCS.EXCH.64 URZ, [UR8+0x268], UR12 ;  /* 0x0002680c08ff75b2 */ /* 0x0008620008000100 */
[----:B------:R4:W1:Y:S02]  /*0de0*/  SYNCS.EXCH.64 URZ, [UR8+0x278], UR14 ;  /* 0x0002780e08ff75b2 */ /* 0x0008640008000100 */
[----:B----4-:R-:W-:Y:S01]  /*0df0*/  NOP ;  /* 0x0000000000007918 */ /* 0x010fe20000000000 */
.L_x_13:
[----:B------:R-:W4:Y:S01]  /*0e00*/  SHFL.IDX PT, R0, R109, RZ, 0x1f ;  /* 0x00001fff6d007589 */ /* 0x000f2200000e0000 */
[----:B------:R-:W-:Y:S01]  /*0e10*/  NOP ;  /* 0x0000000000007918 */ /* 0x000fe20000000000 */
[----:B----4-:R-:W-:-:S13]  /*0e20*/  ISETP.NE.AND P1, PT, R0, 0x5, PT ;  /* 0x000000050000780c */ /* 0x010fda0003f25270 */
[----:B------:R-:W-:Y:S05]  /*0e30*/  @P1 BRA `(.L_x_14) ;  /* 0x0000000000541947 */ /* 0x000fea0003800000 */
[----:B---3--:R-:W-:Y:S01]  /*0e40*/  UMOV UR9, 0x400 ;  /* 0x0000040000097882 */ /* 0x008fe20000000000 */
[----:B--2---:R-:W-:Y:S01]  /*0e50*/  UMOV UR8, 0x1 ;  /* 0x0000000100087882 */ /* 0x004fe20000000000 */
        /* <DEDUP_REMOVED lines=13> */
[----:B------:R4:W1:Y:S01]  /*0f30*/  SYNCS.EXCH.64 URZ, [UR9+0x2a8], UR14 ;  /* 0x0002a80e09ff75b2 */ /* 0x0008620008000100 */
[----:B------:R4:W1:Y:S01]  /*0f40*/  SYNCS.EXCH.64 URZ, [UR9+0x290], UR12 ;  /* 0x0002900c09ff75b2 */ /* 0x0008620008000100 */
[----:B------:R4:W1:Y:S01]  /*0f50*/  SYNCS.EXCH.64 URZ, [UR9+0x2b0], UR14 ;  /* 0x0002b00e09ff75b2 */ /* 0x0008620008000100 */
[----:B------:R4:W1:Y:S01]  /*0f60*/  SYNCS.EXCH.64 URZ, [UR9+0x298], UR12 ;  /* 0x0002980c09ff75b2 */ /* 0x0008620008000100 */
[----:B------:R4:W1:Y:S02]  /*0f70*/  SYNCS.EXCH.64 URZ, [UR9+0x2b8], UR14 ;  /* 0x0002b80e09ff75b2 */ /* 0x0008640008000100 */
[----:B----4-:R-:W-:Y:S01]  /*0f80*/  NOP ;  /* 0x0000000000007918 */ /* 0x010fe20000000000 */
.L_x_14:
[----:B------:R-:W4:Y:S01]  /*0f90*/  SHFL.IDX PT, R0, R109, RZ, 0x1f ;  /* 0x00001fff6d007589 */ /* 0x000f2200000e0000 */
[----:B------:R-:W-:Y:S01]  /*0fa0*/  ISETP.NE.OR P0, PT, RZ, UR10, !P0 ;  /* 0x0000000aff007c0c */ /* 0x000fe2000c705670 */
[----:B------:R-:W-:Y:S01]  /*0fb0*/  NOP ;  /* 0x0000000000007918 */ /* 0x000fe20000000000 */
[----:B----4-:R-:W-:-:S13]  /*0fc0*/  ISETP.NE.AND P1, PT, R0, 0x3, PT ;  /* 0x000000030000780c */ /* 0x010fda0003f25270 */
[----:B------:R-:W-:Y:S05]  /*0fd0*/  @P1 BRA `(.L_x_15) ;  /* 0x0000000000341947 */ /* 0x000fea0003800000 */
[----:B--2---:R-:W-:Y:S01]  /*0fe0*/  UMOV UR8, 0x400 ;  /* 0x0000040000087882 */ /* 0x004fe20000000000 */
[----:B------:R-:W-:Y:S01]  /*0ff0*/  UMOV UR6, 0x20 ;  /* 0x0000002000067882 */ /* 0x000fe20000000000 */
[----:B------:R-:W-:Y:S02]  /*1000*/  ULEA UR8, UR37, UR8, 0x18 ;  /* 0x0000000825087291 */ /* 0x000fe4000f8ec0ff */
[----:B---3--:R-:W-:-:S04]  /*1010*/  UIADD3 UR12, UPT, UPT, -UR6, 0x100000, URZ ;  /* 0x00100000060c7890 */ /* 0x008fc8000fffe1ff */
[----:B------:R-:W-:Y:S02]  /*1020*/  USHF.L.U32 UR13, UR12, 0xb, URZ ;  /* 0x0000000b0c0d7899 */ /* 0x000fe400080006ff */
[----:B------:R-:W-:Y:S01]  /*1030*/  USHF.L.U32 UR12, UR12, 0x1, URZ ;  /* 0x000000010c0c7899 */ /* 0x000fe200080006ff */
[----:B------:R-:W-:Y:S01]  /*1040*/  ELECT P1, URZ, PT ;  /* 0x0000000000ff782f */ /* 0x000fe20003820000 */
[----:B------:R-:W2:Y:S10]  /*1050*/  FENCE.VIEW.ASYNC.S ;  /* 0x00000000000073c6 */ /* 0x000eb40000000000 */
[----:B--2---:R4:W2:Y:S01]  /*1060*/  SYNCS.EXCH.64 URZ, [UR8+0x2c0], UR12 ;  /* 0x0002c00c08ff75b2 */ /* 0x0048a20008000100 */
[----:B------:R4:W3:Y:S01]  /*1070*/  SYNCS.EXCH.64 URZ, [UR8+0x2d0], UR12 ;  /* 0x0002d00c08ff75b2 */ /* 0x0008e20008000100 */
[----:B------:R4:W1:Y:S01]  /*1080*/  SYNCS.EXCH.64 URZ, [UR8+0x2c8], UR12 ;  /* 0x0002c80c08ff75b2 */ /* 0x0008620008000100 */
[----:B------:R4:W1:Y:S02]  /*1090*/  SYNCS.EXCH.64 URZ, [UR8+0x2d8], UR12 ;  /* 0x0002d80c08ff75b2 */ /* 0x0008640008000100 */
[----:B----4-:R-:W-:Y:S01]  /*10a0*/  NOP ;  /* 0x0000000000007918 */ /* 0x010fe20000000000 */
.L_x_15:
[----:B------:R-:W-:Y:S01]  /*10b0*/  VOTEU.ALL UP1, P0 ;  /* 0x0000000000ff7886 */ /* 0x000fe20000020000 */
[----:B--2---:R-:W2:Y:S01]  /*10c0*/  LDCU UR8, c[0x0][0x36c] ;  /* 0x00006d80ff0877ac */ /* 0x004ea20008000800 */
[----:B------:R-:W-:Y:S01]  /*10d0*/  NOP ;  /* 0x0000000000007918 */ /* 0x000fe20000000000 */
[----:B------:R-:W-:Y:S01]  /*10e0*/  LOP3.LUT R10, R106, 0x1f, RZ, 0xc0, !PT ;  /* 0x0000001f6a0a7812 */ /* 0x000fe200078ec0ff */
[----:B---3--:R-:W-:Y:S01]  /*10f0*/  UMOV UR12, 0x20 ;  /* 0x00000020000c7882 */ /* 0x008fe20000000000 */
[----:B------:R-:W-:Y:S01]  /*1100*/  @!UP1 UMOV UR6, 0x400 ;  /* 0x0000040000069882 */ /* 0x000fe20000000000 */
[----:B------:R-:W-:-:S04]  /*1110*/  @!UP1 UIADD3 UR12, UPT, UPT, -UR12, 0x100000, URZ ;  /* 0x001000000c0c9890 */ /* 0x000fc8000fffe1ff */
[----:B------:R-:W-:Y:S02]  /*1120*/  @!UP1 USHF.L.U32 UR13, UR12, 0xb, URZ ;  /* 0x0000000b0c0d9899 */ /* 0x000fe400080006ff */
[----:B------:R-:W-:Y:S02]  /*1130*/  @!UP1 USHF.L.U32 UR12, UR12, 0x1, URZ ;  /* 0x000000010c0c9899 */ /* 0x000fe400080006ff */
[----:B------:R-:W-:Y:S01]  /*1140*/  @!UP1 ULEA UR6, UR37, UR6, 0x18 ;  /* 0x0000000625069291 */ /* 0x000fe2000f8ec0ff */
[----:B------:R-:W-:Y:S01]  /*1150*/  VOTEU.ALL UP1, P0 ;  /* 0x0000000000ff7886 */ /* 0x000fe20000020000 */
[----:B------:R-:W-:Y:S01]  /*1160*/  UISETP.NE.AND UP4, UPT, UR10, URZ, UPT ;  /* 0x000000ff0a00728c */ /* 0x000fe2000bf85270 */
[----:B------:R-:W3:Y:S09]  /*1170*/  FENCE.VIEW.ASYNC.S ;  /* 0x00000000000073c6 */ /* 0x000ef20000000000 */
[----:B---3--:R3:W4:Y:S01]  /*1180*/  @!UP1 SYNCS.EXCH.64 URZ, [UR6+0x2e0], UR12 ;  /* 0x0002e00c06ff95b2 */ /* 0x0087220008000100 */
[----:B--2---:R-:W-:-:S09]  /*1190*/  UISETP.EQ.U32.AND UP1, UPT, UR8, 0x1, UPT ;  /* 0x000000010800788c */ /* 0x004fd2000bf22070 */
[----:B------:R-:W-:Y:S05]  /*11a0*/  BRA.U !UP1, `(.L_x_16) ;  /* 0x0000000109087547 */ /* 0x000fea000b800000 */
[----:B-1--4-:R-:W-:Y:S01]  /*11b0*/  UCGABAR_ARV ;  /* 0x00000000000079c7 */ /* 0x012fe20008000000 */
[----:B------:R-:W-:Y:S05]  /*11c0*/  BRA `(.L_x_17) ;  /* 0x0000000000047947 */ /* 0x000fea0003800000 */
.L_x_16:
[----:B-1--4-:R-:W-:Y:S01]  /*11d0*/  NOP ;  /* 0x0000000000007918 */ /* 0x012fe20000000000 */
.L_x_17:
[----:B------:R-:W1:Y:S01]  /*11e0*/  S2R R101, SR_CTAID.Y ;  /* 0x0000000000657919 */ /* 0x000e620000002600 */
[----:B------:R-:W-:-:S05]  /*11f0*/  CS2R.32 R100, SR_CgaSize ;  /* 0x0000000000647805 */ /* 0x000fca0000008a00 */
[----:B------:R-:W-:-:S05]  /*1200*/  IMAD R100, R100, -0xa0, RZ ;  /* 0xffffff6064647824 */ /* 0x000fca00078e02ff */
[----:B---3--:R-:W-:-:S14]  /*1210*/  R2UR UR6, R100 ;  /* 0x00000000640672ca */ /* 0x008fdc00000e0000 */
[----:B------:R-:W2:Y:S01]  /*1220*/  LDCU UR6, c[0x0][UR6+0x2b4] ;  /* 0x00005680060677ac */ /* 0x000ea20008000800 */
[----:B------:R-:W-:-:S05]  /*1230*/  CS2R.32 R0, SR_CgaSize ;  /* 0x0000000000007805 */ /* 0x000fca0000008a00 */
[----:B------:R-:W-:-:S06]  /*1240*/  IMAD R0, R0, -0xa0, RZ ;  /* 0xffffff6000007824 */ /* 0x000fcc00078e02ff */
[----:B------:R-:W3:Y:S01]  /*1250*/  LDC R0, c[0x0][R0+0x2a4] ;  /* 0x0000a90000007b82 */ /* 0x000ee20000000800 */
[----:B------:R-:W-:Y:S01]  /*1260*/  PRMT R8, RZ, 0x7610, R8 ;  /* 0x00007610ff087816 */ /* 0x000fe20000000008 */
[----:B------:R-:W4:Y:S01]  /*1270*/  S2R R9, SR_CTAID.X ;  /* 0x0000000000097919 */ /* 0x000f220000002500 */
[----:B------:R-:W-:-:S05]  /*1280*/  CS2R.32 R100, SR_CgaSize ;  /* 0x0000000000647805 */ /* 0x000fca0000008a00 */
[----:B------:R-:W-:-:S05]  /*1290*/  IMAD R100, R100, -0xa0, RZ ;  /* 0xffffff6064647824 */ /* 0x000fca00078e02ff */
[----:B------:R-:W-:-:S14]  /*12a0*/  R2UR UR8, R100 ;  /* 0x00000000640872ca */ /* 0x000fdc00000e0000 */
[----:B------:R-:W3:Y:S01]  /*12b0*/  LDCU UR8, c[0x0][UR8+0x2b0] ;  /* 0x00005600080877ac */ /* 0x000ee20008000800 */
[----:B------:R-:W-:Y:S01]  /*12c0*/  UISETP.NE.AND UP2, UPT, UR10, 0x2, UPT ;  /* 0x000000020a00788c */ /* 0x000fe2000bf45270 */
[----:B------:R-:W2:Y:S01]  /*12d0*/  LDC R11, c[0x0][0xb24] ;  /* 0x0002c900ff0b7b82 */ /* 0x000ea20000000800 */
[----:B------:R-:W-:-:S05]  /*12e0*/  CS2R.32 R2, SR_CgaSize ;  /* 0x0000000000027805 */ /* 0x000fca0000008a00 */
[----:B------:R-:W-:-:S06]  /*12f0*/  IMAD R2, R2, -0xa0, RZ ;  /* 0xffffff6002027824 */ /* 0x000fcc00078e02ff */
[----:B------:R-:W3:Y:S08]  /*1300*/  LDC R2, c[0x0][R2+0x2a0] ;  /* 0x0000a80002027b82 */ /* 0x000ef00000000800 */
[----:B------:R-:W3:Y:S01]  /*1310*/  LDC R40, c[0x0][0xb24] ;  /* 0x0002c900ff287b82 */ /* 0x000ee20000000800 */
[----:B-1----:R-:W-:-:S07]  /*1320*/  I2FP.F32.U32 R98, R101 ;  /* 0x0000006500627245 */ /* 0x002fce0000201000 */
[----:B------:R-:W1:Y:S01]  /*1330*/  S2UR UR36, SR_CTAID.Z ;  /* 0x00000000002479c3 */ /* 0x000e620000002700 */
[----:B--2---:R-:W-:Y:S01]  /*1340*/  ISETP.GE.AND P0, PT, R11, 0x1, PT ;  /* 0x000000010b00780c */ /* 0x004fe20003f06270 */
[----:B----4-:R-:W-:Y:S01]  /*1350*/  IMAD.MOV.U32 R100, RZ, RZ, R9 ;  /* 0x000000ffff647224 */ /* 0x010fe200078e0009 */
[----:B------:R-:W-:Y:S01]  /*1360*/  I2FP.F32.U32 R99, R9 ;  /* 0x0000000900637245 */ /* 0x000fe20000201000 */
[----:B------:R-:W-:Y:S01]  /*1370*/  FMUL R98, R98, UR6 ;  /* 0x0000000662627c20 */ /* 0x000fe20008400000 */
[----:B------:R-:W2:Y:S03]  /*1380*/  LDCU UR6, c[0x0][0xb30] ;  /* 0x00016600ff0677ac */ /* 0x000ea60008000800 */
[----:B---3--:R-:W-:Y:S02]  /*1390*/  FMUL R99, R99, UR8 ;  /* 0x0000000863637c20 */ /* 0x008fe40008400000 */
[----:B------:R-:W3:Y:S08]  /*13a0*/  F2I.U32.TRUNC.NTZ R98, R98 ;  /* 0x0000006200627305 */ /* 0x000ef0000020f000 */
[----:B------:R-:W4:Y:S01]  /*13b0*/  F2I.U32.TRUNC.NTZ R99, R99 ;  /* 0x0000006300637305 */ /* 0x000f22000020f000 */
[----:B--2---:R-:W-:Y:S01]  /*13c0*/  UISETP.NE.AND UP3, UPT, UR6, 0x1, UPT ;  /* 0x000000010600788c */ /* 0x004fe2000bf65270 */
[----:B---3--:R-:W-:-:S05]  /*13d0*/  IADD3 R98, PT, PT, -R98, RZ, RZ ;  /* 0x000000ff62627210 */ /* 0x008fca0007ffe1ff */
[----:B------:R-:W-:Y:S01]  /*13e0*/  IMAD R98, R0, R98, R101 ;  /* 0x0000006200627224 */ /* 0x000fe200078e0265 */
[----:B------:R-:W-:Y:S01]  /*13f0*/  PRMT R0, RZ, 0x7610, R0 ;  /* 0x00007610ff007816 */ /* 0x000fe20000000000 */
[----:B----4-:R-:W-:-:S04]  /*1400*/  IMAD.MOV R99, RZ, RZ, -R99 ;  /* 0x000000ffff637224 */ /* 0x010fc800078e0a63 */
[----:B------:R-:W-:Y:S01]  /*1410*/  IMAD R99, R2, R99, R9 ;  /* 0x0000006302637224 */ /* 0x000fe200078e0209 */
[----:B-1----:R-:W-:Y:S06]  /*1420*/  BRA.U UP4, `(.L_x_18) ;  /* 0x0000000104247547 */ /* 0x002fec000b800000 */
[----:B------:R-:W-:Y:S01]  /*1430*/  ISETP.NE.AND P1, PT, R98, RZ, PT ;  /* 0x000000ff6200720c */ /* 0x000fe20003f25270 */
[----:B------:R-:W-:Y:S01]  /*1440*/  IMAD.MOV.U32 R0, RZ, RZ, 0x3 ;  /* 0x00000003ff007424 */ /* 0x000fe200078e00ff */
[C---:B------:R-:W-:Y:S02]  /*1450*/  LOP3.LUT R2, R99.reuse, 0xfffffffe, RZ, 0xc0, !PT ;  /* 0xfffffffe63027812 */ /* 0x040fe400078ec0ff */
[----:B------:R-:W-:Y:S02]  /*1460*/  ISETP.LT.U32.OR P1, PT, R99, 0x2, !P1 ;  /* 0x000000026300780c */ /* 0x000fe40004f21470 */
[----:B------:R-:W-:Y:S02]  /*1470*/  SHF.L.U32 R0, R0, R2, RZ ;  /* 0x0000000200007219 */ /* 0x000fe400000006ff */
[----:B------:R-:W-:Y:S02]  /*1480*/  SEL R4, RZ, 0x1, !P1 ;  /* 0x00000001ff047807 */ /* 0x000fe40004800000 */
[----:B------:R-:W-:-:S05]  /*1490*/  SEL R3, RZ, 0x2, !P1 ;  /* 0x00000002ff037807 */ /* 0x000fca0004800000 */
[----:B------:R-:W-:-:S05]  /*14a0*/  IMAD.IADD R3, R4, 0x1, R3 ;  /* 0x0000000104037824 */ /* 0x000fca00078e0203 */
[----:B------:R-:W-:Y:S02]  /*14b0*/  PRMT R8, R3, 0x7610, R8 ;  /* 0x0000761003087816 */ /* 0x000fe40000000008 */
.L_x_18:
[----:B------:R-:W-:Y:S05]  /*14c0*/  @!P0 BRA `(.L_x_19) ;  /* 0x0000000000b88947 */ /* 0x000fea0003800000 */
[----:B------:R-:W1:Y:S01]  /*14d0*/  LDC.64 R4, c[0x0][0xb18] ;  /* 0x0002c600ff047b82 */ /* 0x000e620000000a00 */
[----:B------:R-:W-:-:S07]  /*14e0*/  ISETP.NE.AND P0, PT, R11, 0x1, PT ;  /* 0x000000010b00780c */ /* 0x000fce0003f05270 */
[----:B------:R-:W2:Y:S08]  /*14f0*/  LDC R100, c[0x0][0xb0c] ;  /* 0x0002c300ff647b82 */ /* 0x000eb00000000800 */
[----:B------:R-:W3:Y:S08]  /*1500*/  LDC R14, c[0x0][0x370] ;  /* 0x0000dc00ff0e7b82 */ /* 0x000ef00000000800 */
[----:B------:R-:W4:Y:S01]  /*1510*/  LDC R13, c[0x0][0x374] ;  /* 0x0000dd00ff0d7b82 */ /* 0x000f220000000800 */
[----:B-1----:R-:W-:-:S07]  /*1520*/  ISETP.NE.AND P1, PT, R4, 0x1, PT ;  /* 0x000000010400780c */ /* 0x002fce0003f25270 */
[----:B------:R-:W3:Y:S01]  /*1530*/  LDC.64 R6, c[0x0][0xb10] ;  /* 0x0002c400ff067b82 */ /* 0x000ee20000000a00 */
[----:B--2---:R-:W-:-:S07]  /*1540*/  ISETP.NE.AND P2, PT, R100, 0x1, PT ;  /* 0x000000016400780c */ /* 0x004fce0003f45270 */
[----:B------:R-:W1:Y:S08]  /*1550*/  LDC R12, c[0x0][0xb20] ;  /* 0x0002c800ff0c7b82 */ /* 0x000e700000000800 */
[----:B------:R-:W2:Y:S01]  /*1560*/  LDC.64 R2, c[0x0][0xb28] ;  /* 0x0002ca00ff027b82 */ /* 0x000ea20000000a00 */
[----:B----4-:R-:W-:-:S04]  /*1570*/  IMAD.HI.U32 R15, R13, R5, RZ ;  /* 0x000000050d0f7227 */ /* 0x010fc800078e00ff */
[----:B------:R-:W-:-:S04]  /*1580*/  IMAD.HI.U32 R5, R101, R5, RZ ;  /* 0x0000000565057227 */ /* 0x000fc800078e00ff */
[----:B---3--:R-:W-:-:S05]  /*1590*/  IMAD.HI.U32 R16, R14, R6, RZ ;  /* 0x000000060e107227 */ /* 0x008fca00078e00ff */
[-C--:B------:R-:W-:Y:S01]  /*15a0*/  @P2 SHF.R.U32.HI R14, RZ, R7.reuse, R16 ;  /* 0x00000007ff0e2219 */ /* 0x080fe20000011610 */
[----:B------:R-:W-:Y:S01]  /*15b0*/  IMAD.HI.U32 R16, R9, R6, RZ ;  /* 0x0000000609107227 */ /* 0x000fe200078e00ff */
[-C--:B-1----:R-:W-:Y:S02]  /*15c0*/  @P1 SHF.R.U32.HI R13, RZ, R12.reuse, R15 ;  /* 0x0000000cff0d1219 */ /* 0x082fe4000001160f */
[----:B------:R-:W-:Y:S02]  /*15d0*/  SHF.R.U32.HI R5, RZ, R12, R5 ;  /* 0x0000000cff057219 */ /* 0x000fe40000011605 */
[----:B------:R-:W-:Y:S02]  /*15e0*/  SHF.R.U32.HI R16, RZ, R7, R16 ;  /* 0x00000007ff107219 */ /* 0x000fe40000011610 */
[----:B------:R-:W-:Y:S01]  /*15f0*/  SEL R5, R101, R5, !P1 ;  /* 0x0000000565057207 */ /* 0x000fe20004800000 */
[----:B--2---:R-:W-:Y:S01]  /*1600*/  IMAD.HI.U32 R15, R13, R2, RZ ;  /* 0x000000020d0f7227 */ /* 0x004fe200078e00ff */
[----:B------:R-:W-:-:S03]  /*1610*/  SEL R16, R9, R16, !P2 ;  /* 0x0000001009107207 */ /* 0x000fc60005000000 */
[----:B------:R-:W-:Y:S01]  /*1620*/  IMAD.HI.U32 R6, R14, R2, RZ ;  /* 0x000000020e067227 */ /* 0x000fe200078e00ff */
[----:B------:R-:W-:-:S04]  /*1630*/  @P0 SHF.R.U32.HI R13, RZ, R3, R15 ;  /* 0x00000003ff0d0219 */ /* 0x000fc8000001160f */
[----:B------:R-:W-:Y:S01]  /*1640*/  @P0 SHF.R.U32.HI R14, RZ, R3, R6 ;  /* 0x00000003ff0e0219 */ /* 0x000fe20000011606 */
[----:B------:R-:W-:-:S04]  /*1650*/  IMAD R13, R13, R11, RZ ;  /* 0x0000000b0d0d7224 */ /* 0x000fc800078e02ff */
[----:B------:R-:W-:Y:S01]  /*1660*/  IMAD R6, R14, R11, RZ ;  /* 0x0000000b0e067224 */ /* 0x000fe200078e02ff */
[----:B------:R-:W-:-:S04]  /*1670*/  ISETP.GE.AND P1, PT, R5, R13, PT ;  /* 0x0000000d0500720c */ /* 0x000fc80003f26270 */
[----:B------:R-:W-:Y:S01]  /*1680*/  ISETP.GE.OR P1, PT, R16, R6, P1 ;  /* 0x000000061000720c */ /* 0x000fe20000f26670 */
[----:B------:R-:W-:-:S05]  /*1690*/  IMAD.HI.U32 R6, R5, R2, RZ ;  /* 0x0000000205067227 */ /* 0x000fca00078e00ff */
[----:B------:R-:W-:-:S04]  /*16a0*/  SHF.R.U32.HI R6, RZ, R3, R6 ;  /* 0x00000003ff067219 */ /* 0x000fc80000011606 */
[----:B------:R-:W-:-:S03]  /*16b0*/  SEL R6, R5, R6, !P0 ;  /* 0x0000000605067207 */ /* 0x000fc60004000000 */
[----:B------:R-:W-:Y:S01]  /*16c0*/  @!P1 IMAD.HI.U32 R7, R16, R2, RZ ;  /* 0x0000000210079227 */ /* 0x000fe200078e00ff */
[----:B------:R-:W-:-:S04]  /*16d0*/  IADD3 R2, PT, PT, -R6, RZ, RZ ;  /* 0x000000ff06027210 */ /* 0x000fc80007ffe1ff */
[----:B------:R-:W-:Y:S01]  /*16e0*/  @!P1 SHF.R.U32.HI R3, RZ, R3, R7 ;  /* 0x00000003ff039219 */ /* 0x000fe20000011607 */
[----:B------:R-:W-:Y:S01]  /*16f0*/  IMAD R2, R11, R2, R5 ;  /* 0x000000020b027224 */ /* 0x000fe200078e0205 */
[----:B------:R-:W-:Y:S02]  /*1700*/  IADD3 R7, PT, PT, -R5, RZ, RZ ;  /* 0x000000ff05077210 */ /* 0x000fe40007ffe1ff */
[----:B------:R-:W-:-:S03]  /*1710*/  @!P1 SEL R3, R16, R3, !P0 ;  /* 0x0000000310039207 */ /* 0x000fc60004000000 */
[----:B------:R-:W-:Y:S02]  /*1720*/  IMAD R7, R4, R7, R101 ;  /* 0x0000000704077224 */ /* 0x000fe400078e0265 */
[--C-:B------:R-:W-:Y:S02]  /*1730*/  @!P1 IMAD.IADD R6, R6, 0x1, -R3.reuse ;  /* 0x0000000106069824 */ /* 0x100fe400078e0a03 */
[----:B------:R-:W-:Y:S01]  /*1740*/  @!P1 IMAD R3, R2, R14, R3 ;  /* 0x0000000e02039224 */ /* 0x000fe200078e0203 */
[----:B------:R-:W-:Y:S01]  /*1750*/  IADD3 R2, PT, PT, -R16, RZ, RZ ;  /* 0x000000ff10027210 */ /* 0x000fe20007ffe1ff */
[----:B------:R-:W-:Y:S02]  /*1760*/  @!P1 IMAD R5, R6, R11, R16 ;  /* 0x0000000b06059224 */ /* 0x000fe400078e0210 */
[----:B------:R-:W-:Y:S02]  /*1770*/  @!P1 IMAD.MOV.U32 R16, RZ, RZ, R3 ;  /* 0x000000ffff109224 */ /* 0x000fe400078e0003 */
[----:B------:R-:W-:-:S02]  /*1780*/  IMAD R2, R100, R2, R9 ;  /* 0x0000000264027224 */ /* 0x000fc400078e0209 */
[----:B------:R-:W-:Y:S02]  /*1790*/  IMAD R101, R5, R4, R7 ;  /* 0x0000000405657224 */ /* 0x000fe400078e0207 */
[----:B------:R-:W-:Y:S02]  /*17a0*/  IMAD R100, R16, R100, R2 ;  /* 0x0000006410647224 */ /* 0x000fe400078e0202 */
.L_x_19:
[----:B------:R-:W-:Y:S05]  /*17b0*/  BRA.U UP3, `(.L_x_20) ;  /* 0x0000000103407547 */ /* 0x000fea000b800000 */
[----:B------:R-:W1:Y:S08]  /*17c0*/  LDC.64 R4, c[0x0][0xb10] ;  /* 0x0002c400ff047b82 */ /* 0x000e700000000a00 */
[----:B------:R-:W2:Y:S08]  /*17d0*/  LDC.64 R2, c[0x0][0xb18] ;  /* 0x0002c600ff027b82 */ /* 0x000eb00000000a00 */
[----:B------:R-:W3:Y:S08]  /*17e0*/  LDC R6, c[0x0][0xb20] ;  /* 0x0002c800ff067b82 */ /* 0x000ef00000000800 */
[----:B------:R-:W4:Y:S01]  /*17f0*/  LDC R7, c[0x0][0xb0c] ;  /* 0x0002c300ff077b82 */ /* 0x000f220000000800 */
[----:B-1----:R-:W-:-:S05]  /*1800*/  IMAD.HI.U32 R4, R100, R4, RZ ;  /* 0x0000000464047227 */ /* 0x002fca00078e00ff */
[----:B------:R-:W-:Y:S01]  /*1810*/  SHF.R.U32.HI R4, RZ, R5, R4 ;  /* 0x00000005ff047219 */ /* 0x000fe20000011604 */
[----:B--2---:R-:W-:Y:S01]  /*1820*/  IMAD.HI.U32 R3, R101, R3, RZ ;  /* 0x0000000365037227 */ /* 0x004fe200078e00ff */
[----:B------:R-:W-:-:S04]  /*1830*/  ISETP.NE.AND P0, PT, R2, 0x1, PT ;  /* 0x000000010200780c */ /* 0x000fc80003f05270 */
[----:B---3--:R-:W-:-:S04]  /*1840*/  SHF.R.U32.HI R3, RZ, R6, R3 ;  /* 0x00000006ff037219 */ /* 0x008fc80000011603 */
[----:B------:R-:W-:Y:S02]  /*1850*/  SEL R3, R101, R3, !P0 ;  /* 0x0000000365037207 */ /* 0x000fe40004000000 */
[----:B----4-:R-:W-:-:S04]  /*1860*/  ISETP.NE.AND P1, PT, R7, 0x1, PT ;  /* 0x000000010700780c */ /* 0x010fc80003f25270 */
[----:B------:R-:W-:-:S05]  /*1870*/  SEL R5, R100, R4, !P1 ;  /* 0x0000000464057207 */ /* 0x000fca0004800000 */
[----:B------:R-:W-:Y:S02]  /*1880*/  IMAD.IADD R4, R3, 0x1, -R5 ;  /* 0x0000000103047824 */ /* 0x000fe400078e0a05 */
[----:B------:R-:W-:Y:S02]  /*1890*/  IMAD.IADD R3, R5, 0x1, -R3 ;  /* 0x0000000105037824 */ /* 0x000fe400078e0a03 */
[----:B------:R-:W-:Y:S02]  /*18a0*/  IMAD R100, R4, R7, R100 ;  /* 0x0000000704647224 */ /* 0x000fe400078e0264 */
[----:B------:R-:W-:Y:S02]  /*18b0*/  IMAD R101, R3, R2, R101 ;  /* 0x0000000203657224 */ /* 0x000fe400078e0265 */
.L_x_20:
[----:B------:R-:W-:Y:S05]  /*18c0*/  BRA.U !UP1, `(.L_x_21) ;  /* 0x00000001090c7547 */ /* 0x000fea000b800000 */
[----:B------:R-:W-:Y:S01]  /*18d0*/  UCGABAR_WAIT ;  /* 0x0000000000007dc7 */ /* 0x000fe20008000000 */
[----:B------:R-:W-:Y:S01]  /*18e0*/  CCTL.IVALL ;  /* 0x00000000ff00798f */ /* 0x000fe20002000000 */
[----:B------:R-:W-:Y:S05]  /*18f0*/  BRA `(.L_x_22) ;  /* 0x0000000000047947 */ /* 0x000fea0003800000 */
.L_x_21:
[----:B------:R-:W-:Y:S06]  /*1900*/  BAR.SYNC.DEFER_BLOCKING 0x0 ;  /* 0x0000000000007b1d */ /* 0x000fec0000010000 */
.L_x_22:
[----:B------:R-:W-:Y:S05]  /*1910*/  BRA.U UP2, `(.L_x_23) ;  /* 0x0000002502307547 */ /* 0x000fea000b800000 */
[----:B------:R-:W1:Y:S01]  /*1920*/  LDCU UR15, c[0x0][0x38c] ;  /* 0x00007180ff0f77ac */ /* 0x000e620008000800 */
[----:B------:R-:W2:Y:S01]  /*1930*/  LDC R8, c[0x0][0x370] ;  /* 0x0000dc00ff087b82 */ /* 0x000ea20000000800 */
[C---:B------:R-:W-:Y:S02]  /*1940*/  IMAD.SHL.U32 R17, R9.reuse, 0x20, RZ ;  /* 0x0000002009117824 */ /* 0x040fe400078e00ff */
[----:B------:R-:W-:Y:S01]  /*1950*/  HFMA2 R15, -RZ, RZ, 0, 5.9604644775390625e-08 ;  /* 0x00000001ff0f7431 */ /* 0x000fe200000001ff */
[----:B------:R-:W-:Y:S01]  /*1960*/  UISETP.NE.AND UP1, UPT, UR10, URZ, UPT ;  /* 0x000000ff0a00728c */ /* 0x000fe2000bf25270 */
[----:B------:R-:W-:Y:S01]  /*1970*/  ISETP.NE.AND P4, PT, R10, RZ, P5 ;  /* 0x000000ff0a00720c */ /* 0x000fe20002f85270 */
[----:B------:R-:W-:Y:S01]  /*1980*/  IMAD.SHL.U32 R16, R9, 0x40, RZ ;  /* 0x0000004009107824 */ /* 0x000fe200078e00ff */
[----:B------:R-:W-:Y:S01]  /*1990*/  CS2R R12, SRZ ;  /* 0x00000000000c7805 */ /* 0x000fe2000001ff00 */
[----:B------:R-:W-:Y:S01]  /*19a0*/  IMAD.MOV.U32 R14, RZ, RZ, RZ ;  /* 0x000000ffff0e7224 */ /* 0x000fe200078e00ff */
[----:B------:R-:W3:Y:S01]  /*19b0*/  LDC R0, c[0x0][0x374] ;  /* 0x0000dd00ff007b82 */ /* 0x000ee20000000800 */
[----:B------:R-:W-:Y:S01]  /*19c0*/  MOV R11, 0x1 ;  /* 0x00000001000b7802 */ /* 0x000fe20000000f00 */
[----:B------:R-:W4:Y:S01]  /*19d0*/  LDCU.64 UR24, c[0x0][0x348] ;  /* 0x00006900ff1877ac */ /* 0x000f220008000a00 */
[----:B------:R-:W-:Y:S01]  /*19e0*/  LOP3.LUT R17, R17, 0x20, RZ, 0xc0, !PT ;  /* 0x0000002011117812 */ /* 0x000fe200078ec0ff */
[----:B------:R-:W-:Y:S01]  /*19f0*/  USEL UR7, UR7, 0x2, UP1 ;  /* 0x0000000207077887 */ /* 0x000fe20008800000 */
[----:B------:R-:W-:Y:S01]  /*1a00*/  UMOV UR13, URZ ;  /* 0x000000ff000d7c82 */ /* 0x000fe20008000000 */
[----:B-1----:R-:W-:-:S04]  /*1a10*/  UIADD3 UR4, UPT, UPT, UR15, 0x3f, URZ ;  /* 0x0000003f0f047890 */ /* 0x002fc8000fffe0ff */
[----:B------:R-:W-:-:S04]  /*1a20*/  USHF.R.S32.HI UR22, URZ, 0x1f, UR4 ;  /* 0x0000001fff167899 */ /* 0x000fc80008011404 */
[----:B------:R-:W-:Y:S02]  /*1a30*/  ULEA.HI UR22, UR22, UR4, URZ, 0x6 ;  /* 0x0000000416167291 */ /* 0x000fe4000f8f30ff */
[----:B------:R-:W-:Y:S02]  /*1a40*/  UIADD3 UR4, UPT, UPT, UR15, -0x1, URZ ;  /* 0xffffffff0f047890 */ /* 0x000fe4000fffe0ff */
[----:B------:R-:W-:Y:S02]  /*1a50*/  USHF.R.S32.HI UR22, URZ, 0x6, UR22 ;  /* 0x00000006ff167899 */ /* 0x000fe40008011416 */
[----:B------:R-:W-:Y:S02]  /*1a60*/  UISETP.GE.U32.AND UP2, UPT, UR4, -0x7f, UPT ;  /* 0xffffff810400788c */ /* 0x000fe4000bf46070 */
[----:B------:R-:W-:Y:S02]  /*1a70*/  UISETP.LT.U32.AND UP0, UPT, UR22, 0x24, UPT ;  /* 0x000000241600788c */ /* 0x000fe4000bf01070 */
[----:B------:R-:W-:-:S02]  /*1a80*/  UIADD3 UR15, UPT, UPT, UR15, 0x7e, URZ ;  /* 0x0000007e0f0f7890 */ /* 0x000fc4000fffe0ff */
[----:B------:R-:W-:-:S04]  /*1a90*/  USEL UR21, UR22, 0x24, UP0 ;  /* 0x0000002416157887 */ /* 0x000fc80008000000 */
[----:B------:R-:W-:Y:S02]  /*1aa0*/  UIADD3 UR6, UPT, UPT, UR21, -0x1, URZ ;  /* 0xffffffff15067890 */ /* 0x000fe4000fffe0ff */
[----:B------:R-:W-:Y:S02]  /*1ab0*/  @UP2 UIADD3 UR6, UPT, UPT, UR21, URZ, URZ ;  /* 0x000000ff15062290 */ /* 0x000fe4000fffe0ff */
[----:B------:R-:W-:Y:S02]  /*1ac0*/  UIADD3 UR14, UPT, UPT, UR22, -UR21, URZ ;  /* 0x80000015160e7290 */ /* 0x000fe4000fffe0ff */
[----:B------:R-:W-:Y:S02]  /*1ad0*/  UIADD3 UR5, UPT, UPT, UR6, 0x1, URZ ;  /* 0x0000000106057890 */ /* 0x000fe4000fffe0ff */
[----:B--2-4-:R-:W-:-:S12]  /*1ae0*/  UIADD3 UR6, UPT, UPT, -UR6, URZ, URZ ;  /* 0x000000ff06067290 */ /* 0x014fd8000fffe1ff */
.L_x_43:
[----:B------:R-:W-:Y:S01]  /*1af0*/  UISETP.NE.AND UP0, UPT, UR37, URZ, UPT ;  /* 0x000000ff2500728c */ /* 0x000fe2000bf05270 */
[----:B------:R-:W1:Y:S08]  /*1b00*/  S2UR UR37, SR_CgaCtaId ;  /* 0x00000000002579c3 */ /* 0x000e700000008800 */
[----:B------:R-:W-:Y:S05]  /*1b10*/  BRA.U UP0, `(.L_x_24) ;  /* 0x0000000100347547 */ /* 0x000fea000b800000 */
[----:B------:R-:W2:Y:S01]  /*1b20*/  S2R R2, SR_CgaCtaId ;  /* 0x0000000000027919 */ /* 0x000ea20000008800 */
[----:B------:R-:W-:-:S04]  /*1b30*/  MOV R3, 0x400 ;  /* 0x0000040000037802 */ /* 0x000fc80000000f00 */
[----:B--2---:R-:W-:Y:S02]  /*1b40*/  LEA R2, R2, R3, 0x18 ;  /* 0x0000000302027211 */ /* 0x004fe400078ec0ff */
[----:B------:R-:W-:-:S03]  /*1b50*/  SHF.L.U32 R3, R11, 0x1f, RZ ;  /* 0x0000001f0b037819 */ /* 0x000fc600000006ff */
[----:B------:R-:W-:-:S04]  /*1b60*/  IMAD R2, R12, 0x8, R2 ;  /* 0x000000080c027824 */ /* 0x000fc800078e0202 */
[----:B------:R-:W2:Y:S02]  /*1b70*/  SYNCS.PHASECHK.TRANS64.TRYWAIT P0, [R2+URZ+0x2d0], R3 ;  /* 0x0002d003020075a7 */ /* 0x000ea400080011ff */
[----:B--2---:R-:W-:Y:S05]  /*1b80*/  @!P0 BRA `(.L_x_25) ;  /* 0x0000009000ac8947 */ /* 0x004fea0003800000 */
.L_x_243:
[----:B------:R-:W-:Y:S01]  /*1b90*/  VIADD R12, R12, 0x1 ;  /* 0x000000010c0c7836 */ /* 0x000fe20000000000 */
[----:B------:R2:W-:Y:S04]  /*1ba0*/  SYNCS.ARRIVE.TRANS64.A1T0 RZ, [R2+URZ+0x2c0], RZ ;  /* 0x0002c0ff02ff79a7 */ /* 0x0005e800081000ff */
[----:B------:R-:W-:-:S04]  /*1bb0*/  ISETP.NE.AND P0, PT, R12, 0x2, PT ;  /* 0x000000020c00780c */ /* 0x000fc80003f05270 */
[----:B------:R-:W-:Y:S02]  /*1bc0*/  SEL R12, R12, RZ, P0 ;  /* 0x000000ff0c0c7207 */ /* 0x000fe40000000000 */
[----:B--2---:R-:W-:-:S04]  /*1bd0*/  SEL R2, RZ, 0x1, P0 ;  /* 0x00000001ff027807 */ /* 0x004fc80000000000 */
[----:B------:R-:W-:-:S07]  /*1be0*/  LOP3.LUT R11, R11, R2, RZ, 0x3c, !PT ;  /* 0x000000020b0b7212 */ /* 0x000fce00078e3cff */
.L_x_24:
[----:B------:R-:W-:Y:S01]  /*1bf0*/  UMOV UR4, 0x400 ;  /* 0x0000040000047882 */ /* 0x000fe20000000000 */
[----:B------:R-:W-:Y:S01]  /*1c00*/  SHF.L.U32 R2, R15, 0x1f, RZ ;  /* 0x0000001f0f027819 */ /* 0x000fe200000006ff */
[----:B-1----:R-:W-:Y:S01]  /*1c10*/  ULEA UR4, UR37, UR4, 0x18 ;  /* 0x0000000425047291 */ /* 0x002fe2000f8ec0ff */
[----:B------:R-:W-:Y:S01]  /*1c20*/  R2UR UR35, R16 ;  /* 0x00000000102372ca */ /* 0x000fe200000e0000 */
[----:B------:R-:W-:Y:S01]  /*1c30*/  UISETP.GE.U32.AND UP0, UPT, UR15, 0x7f, UPT ;  /* 0x0000007f0f00788c */ /* 0x000fe2000bf06070 */
[----:B------:R-:W-:Y:S01]  /*1c40*/  R2UR UR11, R17 ;  /* 0x00000000110b72ca */ /* 0x000fe200000e0000 */
[----:B------:R-:W-:Y:S01]  /*1c50*/  ULEA UR8, UR13, UR4, 0x3 ;  /* 0x000000040d087291 */ /* 0x000fe2000f8e18ff */
[----:B------:R-:W-:-:S08]  /*1c60*/  UMOV UR23, URZ ;  /* 0x000000ff00177c82 */ /* 0x000fd00008000000 */
[----:B------:R1:W2:Y:S01]  /*1c70*/  SYNCS.PHASECHK.TRANS64.TRYWAIT P0, [UR8+0x120], R2 ;  /* 0x00012002ff0075a7 */ /* 0x0002a20008001108 */
[----:B------:R-:W-:-:S13]  /*1c80*/  R2UR UR8, R101 ;  /* 0x00000000650872ca */ /* 0x000fda00000e0000 */
[----:B------:R-:W-:Y:S01]  /*1c90*/  ULEA UR11, UR8, UR11, 0x6 ;  /* 0x0000000b080b7291 */ /* 0x000fe2000f8e30ff */
[----:B-1----:R-:W-:-:S05]  /*1ca0*/  LEA.HI R2, R100, R100, RZ, 0x1 ;  /* 0x0000006464027211 */ /* 0x002fca00078f08ff */
[----:B------:R-:W-:-:S05]  /*1cb0*/  IMAD.SHL.U32 R2, R2, 0x40, RZ ;  /* 0x0000004002027824 */ /* 0x000fca00078e00ff */
[----:B------:R-:W-:-:S04]  /*1cc0*/  LOP3.LUT R2, R2, 0xffffff80, RZ, 0xc0, !PT ;  /* 0xffffff8002027812 */ /* 0x000fc800078ec0ff */
[----:B------:R-:W-:-:S13]  /*1cd0*/  R2UR UR9, R2 ;  /* 0x00000000020972ca */ /* 0x000fda00000e0000 */
[----:B------:R-:W-:Y:S01]  /*1ce0*/  ULOP3.LUT UR35, UR9, 0x40, UR35, 0xf8, !UPT ;  /* 0x0000004009237892 */ /* 0x000fe2000f8ef823 */
[----:B------:R-:W-:Y:S11]  /*1cf0*/  BRA.U !UP0, `(.L_x_26) ;  /* 0x0000000108c07547 */ /* 0x000ff6000b800000 */
[----:B------:R-:W-:Y:S01]  /*1d00*/  UMOV UR16, UR6 ;  /* 0x0000000600107c82 */ /* 0x000fe20008000000 */
[----:B------:R-:W-:Y:S01]  /*1d10*/  UMOV UR17, UR13 ;  /* 0x0000000d00117c82 */ /* 0x000fe20008000000 */
[----:B------:R-:W-:-:S05]  /*1d20*/  UMOV UR34, URZ ;  /* 0x000000ff00227c82 */ /* 0x000fca0008000000 */
.L_x_32:
[----:B------:R-:W-:Y:S01]  /*1d30*/  ULEA UR33, UR17, UR4, 0x3 ;  /* 0x0000000411217291 */ /* 0x000fe2000f8e18ff */
[----:B------:R-:W-:Y:S01]  /*1d40*/  @P5 MOV R3, 0x3000 ;  /* 0x0000300000035802 */ /* 0x000fe20000000f00 */
[----:B-12-4-:R-:W-:Y:S10]  /*1d50*/  @P0 BRA `(.L_x_27) ;  /* 0x00000000000c0947 */ /* 0x016ff40003800000 */
[----:B------:R-:W-:-:S04]  /*1d60*/  SHF.L.U32 R4, R15, 0x1f, RZ ;  /* 0x0000001f0f047819 */ /* 0x000fc800000006ff */
[----:B------:R-:W1:Y:S02]  /*1d70*/  SYNCS.PHASECHK.TRANS64.TRYWAIT P0, [UR33+0x120], R4 ;  /* 0x00012004ff0075a7 */ /* 0x000e640008001121 */
[----:B-1----:R-:W-:Y:S05]  /*1d80*/  @!P0 BRA `(.L_x_28) ;  /* 0x0000009000408947 */ /* 0x002fea0003800000 */
.L_x_27:
[----:B------:R2:W-:Y:S01]  /*1d90*/  @P5 SYNCS.ARRIVE.TRANS64 RZ, [UR33], R3 ;  /* 0x00000003ffff59a7 */ /* 0x0005e20008000021 */
[----:B------:R-:W-:Y:S02]  /*1da0*/  ULOP3.LUT UR8, UR7, 0x2, URZ, 0xfc, !UPT ;  /* 0x0000000207087892 */ /* 0x000fe4000f8efcff */
[----:B------:R-:W-:Y:S02]  /*1db0*/  UIADD3 UR16, UPT, UPT, UR16, 0x1, URZ ;  /* 0x0000000110107890 */ /* 0x000fe4000fffe0ff */
[----:B------:R-:W-:Y:S02]  /*1dc0*/  UISETP.NE.AND UP0, UPT, UR8, 0x2, UPT ;  /* 0x000000020800788c */ /* 0x000fe4000bf05270 */
[----:B------:R-:W-:-:S07]  /*1dd0*/  UISETP.NE.AND UP2, UPT, UR16, 0x1, UPT ;  /* 0x000000011000788c */ /* 0x000fce000bf45270 */
[----:B------:R-:W-:Y:S05]  /*1de0*/  BRA.U UP0, `(.L_x_29) ;  /* 0x0000000100047547 */ /* 0x000fea000b800000 */
[----:B------:R-:W-:Y:S05]  /*1df0*/  BPT.TRAP 0x1 ;  /* 0x000000040000795c */ /* 0x000fea0000300000 */
.L_x_29:
[----:B------:R-:W-:Y:S04]  /*1e00*/  BSSY.RECONVERGENT B0, `(.L_x_30) ;  /* 0x0000003000007945 */ /* 0x000fe80003800200 */
[----:B------:R-:W-:Y:S05]  /*1e10*/  @!P4 BRA `(.L_x_31) ;  /* 0x000000000004c947 */ /* 0x000fea0003800000 */
[----:B------:R-:W-:Y:S05]  /*1e20*/  BPT.TRAP 0x1 ;  /* 0x000000040000795c */ /* 0x000fea0000300000 */
.L_x_31:
[----:B------:R-:W-:Y:S05]  /*1e30*/  BSYNC.RECONVERGENT B0 ;  /* 0x0000000000007941 */ /* 0x000fea0003800200 */
.L_x_30:
[----:B------:R-:W-:Y:S02]  /*1e40*/  UIADD3 UR13, UPT, UPT, UR17, 0x1, URZ ;  /* 0x00000001110d7890 */ /* 0x000fe4000fffe0ff */
[----:B------:R-:W-:Y:S02]  /*1e50*/  ULEA UR32, UR17, UR4, 0xc ;  /* 0x0000000411207291 */ /* 0x000fe4000f8e60ff */
[----:B------:R-:W-:Y:S02]  /*1e60*/  UISETP.NE.AND UP0, UPT, UR13, 0x24, UPT ;  /* 0x000000240d00788c */ /* 0x000fe4000bf05270 */
[----:B------:R-:W-:Y:S02]  /*1e70*/  UIADD3 UR28, UP1, UPT, UR24, 0x80, URZ ;  /* 0x00000080181c7890 */ /* 0x000fe4000ff3e0ff */
[----:B------:R-:W-:Y:S02]  /*1e80*/  USEL UR9, URZ, 0x1, UP0 ;  /* 0x00000001ff097887 */ /* 0x000fe40008000000 */
[----:B------:R-:W-:-:S02]  /*1e90*/  USEL UR13, UR13, URZ, UP0 ;  /* 0x000000ff0d0d7287 */ /* 0x000fc40008000000 */
[----:B------:R-:W-:Y:S02]  /*1ea0*/  UIADD3 UR26, UP0, UPT, UR24, 0x180, URZ ;  /* 0x00000180181a7890 */ /* 0x000fe4000ff1e0ff */
[----:B------:R-:W-:Y:S01]  /*1eb0*/  ULEA UR8, UR13, UR4, 0x3 ;  /* 0x000000040d087291 */ /* 0x000fe2000f8e18ff */
[----:B------:R-:W-:Y:S01]  /*1ec0*/  LOP3.LUT R15, R15, UR9, RZ, 0x3c, !PT ;  /* 0x000000090f0f7c12 */ /* 0x000fe2000f8e3cff */
[----:B------:R-:W-:Y:S02]  /*1ed0*/  ULOP3.LUT UR33, UR33, 0xfefffff8, URZ, 0xc0, !UPT ;  /* 0xfefffff821217892 */ /* 0x000fe4000f8ec0ff */
[----:B------:R-:W-:Y:S01]  /*1ee0*/  UIADD3.X UR29, UPT, UPT, URZ, UR25, URZ, UP1, !UPT ;  /* 0x00000019ff1d7290 */ /* 0x000fe20008ffe4ff */
[----:B-1----:R-:W-:Y:S01]  /*1ef0*/  SHF.L.U32 R2, R15, 0x1f, RZ ;  /* 0x0000001f0f027819 */ /* 0x002fe200000006ff */
[----:B------:R-:W-:Y:S02]  /*1f00*/  UIADD3 UR32, UPT, UPT, UR32, 0x2600, URZ ;  /* 0x0000260020207890 */ /* 0x000fe4000fffe0ff */
[----:B------:R-:W-:Y:S01]  /*1f10*/  UIADD3.X UR27, UPT, UPT, URZ, UR25, URZ, UP0, !UPT ;  /* 0x00000019ff1b7290 */ /* 0x000fe200087fe4ff */
[----:B------:R1:W4:Y:S01]  /*1f20*/  SYNCS.PHASECHK.TRANS64.TRYWAIT P0, [UR8+0x120], R2 ;  /* 0x00012002ff0075a7 */ /* 0x0003220008001108 */
[----:B------:R-:W-:Y:S01]  /*1f30*/  ULEA UR8, UR17, UR4, 0xb ;  /* 0x0000000411087291 */ /* 0x000fe2000f8e58ff */
[----:B------:R-:W-:Y:S01]  /*1f40*/  UMOV UR18, 0x0 ;  /* 0x0000000000127882 */ /* 0x000fe20000000000 */
[----:B------:R-:W-:-:S02]  /*1f50*/  UMOV UR19, 0x10000000 ;  /* 0x1000000000137882 */ /* 0x000fc40000000000 */
[----:B------:R-:W-:Y:S01]  /*1f60*/  UIADD3 UR8, UPT, UPT, UR8, 0x26600, URZ ;  /* 0x0002660008087890 */ /* 0x000fe2000fffe0ff */
[----:B------:R2:W-:Y:S01]  /*1f70*/  UTMALDG.3D.2CTA [UR32], [UR28], desc[UR18] ;  /* 0x000012201c0075b4 */ /* 0x0005e20008211000 */
[----:B------:R-:W-:Y:S01]  /*1f80*/  UMOV UR10, UR34 ;  /* 0x00000022000a7c82 */ /* 0x000fe20008000000 */
[----:B------:R-:W-:Y:S01]  /*1f90*/  UMOV UR12, UR36 ;  /* 0x00000024000c7c82 */ /* 0x000fe20008000000 */
[----:B------:R-:W-:Y:S01]  /*1fa0*/  UMOV UR9, UR33 ;  /* 0x0000002100097c82 */ /* 0x000fe20008000000 */
[----:B------:R-:W-:Y:S01]  /*1fb0*/  UMOV UR23, UR5 ;  /* 0x0000000500177c82 */ /* 0x000fe20008000000 */
[----:B------:R-:W-:-:S03]  /*1fc0*/  UMOV UR17, UR13 ;  /* 0x0000000d00117c82 */ /* 0x000fc60008000000 */
[----:B------:R1:W-:Y:S01]  /*1fd0*/  UTMALDG.3D.2CTA [UR8], [UR26], desc[UR18] ;  /* 0x000012081a0075b4 */ /* 0x0003e20008211000 */
[----:B--2---:R-:W-:Y:S01]  /*1fe0*/  UIADD3 UR34, UPT, UPT, UR34, 0x40, URZ ;  /* 0x0000004022227890 */ /* 0x004fe2000fffe0ff */
[----:B------:R-:W-:Y:S11]  /*1ff0*/  BRA.U UP2, `(.L_x_32) ;  /* 0xfffffffd024c7547 */ /* 0x000ff6000b83ffff */
.L_x_26:
[----:B--2-4-:R-:W-:Y:S01]  /*2000*/  PLOP3.LUT P0, PT, PT, PT, UP5, 0x80, 0x8 ;  /* 0x000000000008781c */ /* 0x014fe20003f0f058 */
[----:B-1----:R-:W-:Y:S01]  /*2010*/  ULEA UR8, UR13, UR4, 0x3 ;  /* 0x000000040d087291 */ /* 0x002fe2000f8e18ff */
[----:B------:R-:W-:Y:S01]  /*2020*/  SHF.L.U32 R2, R15, 0x1f, RZ ;  /* 0x0000001f0f027819 */ /* 0x000fe200000006ff */
[----:B------:R-:W-:-:S10]  /*2030*/  UISETP.GT.AND UP0, UPT, UR22, UR21, UPT ;  /* 0x000000151600728c */ /* 0x000fd4000bf04270 */
[----:B------:R-:W-:Y:S01]  /*2040*/  @!P0 SYNCS.ARRIVE.TRANS64.A1T0 RZ, [UR4+0x258], RZ ;  /* 0x000258ffffff89a7 */ /* 0x000fe20008100004 */
[----:B------:R1:W2:Y:S01]  /*2050*/  SYNCS.PHASECHK.TRANS64.TRYWAIT P0, [UR8+0x120], R2 ;  /* 0x00012002ff0075a7 */ /* 0x0002a20008001108 */
[----:B------:R-:W-:Y:S05]  /*2060*/  BRA.U !UP0, `(.L_x_33) ;  /* 0x0000000108c07547 */ /* 0x000fea000b800000 */
[----:B------:R-:W-:Y:S01]  /*2070*/  UIADD3 UR26, UPT, UPT, UR14, UR23, URZ ;  /* 0x000000170e1a7290 */ /* 0x000fe2000fffe0ff */
[----:B------:R-:W-:-:S11]  /*2080*/  UMOV UR27, UR13 ;  /* 0x0000000d001b7c82 */ /* 0x000fd60008000000 */
.L_x_39:
[----:B------:R-:W-:Y:S01]  /*2090*/  ULEA UR17, UR27, UR4, 0x3 ;  /* 0x000000041b117291 */ /* 0x000fe2000f8e18ff */
[----:B--2---:R-:W-:Y:S01]  /*20a0*/  @P5 MOV R3, 0x3000 ;  /* 0x0000300000035802 */ /* 0x004fe20000000f00 */
[----:B-12---:R-:W-:Y:S10]  /*20b0*/  @P0 BRA `(.L_x_34) ;  /* 0x00000000000c0947 */ /* 0x006ff40003800000 */
[----:B------:R-:W-:-:S04]  /*20c0*/  SHF.L.U32 R4, R15, 0x1f, RZ ;  /* 0x0000001f0f047819 */ /* 0x000fc800000006ff */
[----:B------:R-:W2:Y:S02]  /*20d0*/  SYNCS.PHASECHK.TRANS64.TRYWAIT P0, [UR17+0x120], R4 ;  /* 0x00012004ff0075a7 */ /* 0x000ea40008001111 */
[----:B--2---:R-:W-:Y:S05]  /*20e0*/  @!P0 BRA `(.L_x_35) ;  /* 0x0000008c00808947 */ /* 0x004fea0003800000 */
.L_x_34:
[----:B------:R2:W-:Y:S01]  /*20f0*/  @P5 SYNCS.ARRIVE.TRANS64 RZ, [UR17], R3 ;  /* 0x00000003ffff59a7 */ /* 0x0005e20008000011 */
[----:B------:R-:W-:-:S04]  /*2100*/  ULOP3.LUT UR8, UR7, 0x2, URZ, 0xfc, !UPT ;  /* 0x0000000207087892 */ /* 0x000fc8000f8efcff */
[----:B------:R-:W-:-:S09]  /*2110*/  UISETP.NE.AND UP0, UPT, UR8, 0x2, UPT ;  /* 0x000000020800788c */ /* 0x000fd2000bf05270 */
[----:B------:R-:W-:Y:S05]  /*2120*/  BRA.U UP0, `(.L_x_36) ;  /* 0x0000000100047547 */ /* 0x000fea000b800000 */
[----:B------:R-:W-:Y:S05]  /*2130*/  BPT.TRAP 0x1 ;  /* 0x000000040000795c */ /* 0x000fea0000300000 */
.L_x_36:
[----:B------:R-:W-:Y:S04]  /*2140*/  BSSY.RECONVERGENT B0, `(.L_x_37) ;  /* 0x0000003000007945 */ /* 0x000fe80003800200 */
[----:B------:R-:W-:Y:S05]  /*2150*/  @!P4 BRA `(.L_x_38) ;  /* 0x000000000004c947 */ /* 0x000fea0003800000 */
[----:B------:R-:W-:Y:S05]  /*2160*/  BPT.TRAP 0x1 ;  /* 0x000000040000795c */ /* 0x000fea0000300000 */
.L_x_38:
[----:B------:R-:W-:Y:S05]  /*2170*/  BSYNC.RECONVERGENT B0 ;  /* 0x0000000000007941 */ /* 0x000fea0003800200 */
.L_x_37:
        /* <DEDUP_REMOVED lines=9> */
[----:B------:R-:W-:Y:S02]  /*2210*/  USHF.L.U32 UR18, UR23, 0x6, URZ ;  /* 0x0000000617127899 */ /* 0x000fe400080006ff */
[----:B------:R-:W-:Y:S01]  /*2220*/  ULOP3.LUT UR17, UR17, 0xfefffff8, URZ, 0xc0, !UPT ;  /* 0xfefffff811117892 */ /* 0x000fe2000f8ec0ff */
[----:B-1----:R-:W-:Y:S01]  /*2230*/  SHF.L.U32 R2, R15, 0x1f, RZ ;  /* 0x0000001f0f027819 */ /* 0x002fe200000006ff */
[----:B------:R-:W-:Y:S02]  /*2240*/  UIADD3 UR16, UPT, UPT, UR16, 0x2600, URZ ;  /* 0x0000260010107890 */ /* 0x000fe4000fffe0ff */
[----:B------:R-:W-:Y:S01]  /*2250*/  UIADD3.X UR33, UPT, UPT, URZ, UR25, URZ, UP1, !UPT ;  /* 0x00000019ff217290 */ /* 0x000fe20008ffe4ff */
[----:B------:R4:W1:Y:S01]  /*2260*/  SYNCS.PHASECHK.TRANS64.TRYWAIT P0, [UR8+0x120], R2 ;  /* 0x00012002ff0075a7 */ /* 0x0008620008001108 */
[----:B------:R-:W-:-:S02]  /*2270*/  ULEA UR8, UR27, UR4, 0xb ;  /* 0x000000041b087291 */ /* 0x000fc4000f8e58ff */
[----:B------:R-:W-:Y:S02]  /*2280*/  UIADD3.X UR31, UPT, UPT, URZ, UR25, URZ, UP0, !UPT ;  /* 0x00000019ff1f7290 */ /* 0x000fe400087fe4ff */
[----:B------:R-:W-:Y:S01]  /*2290*/  UIADD3 UR8, UPT, UPT, UR8, 0x26600, URZ ;  /* 0x0002660008087890 */ /* 0x000fe2000fffe0ff */
[----:B------:R-:W-:Y:S01]  /*22a0*/  UMOV UR28, 0x0 ;  /* 0x00000000001c7882 */ /* 0x000fe20000000000 */
[----:B------:R-:W-:Y:S01]  /*22b0*/  UMOV UR29, 0x10000000 ;  /* 0x10000000001d7882 */ /* 0x000fe20000000000 */
[----:B------:R-:W-:Y:S01]  /*22c0*/  UMOV UR19, UR35 ;  /* 0x0000002300137c82 */ /* 0x000fe20008000000 */
[----:B------:R-:W-:Y:S01]  /*22d0*/  UMOV UR20, UR36 ;  /* 0x0000002400147c82 */ /* 0x000fe20008000000 */
[----:B------:R-:W-:Y:S01]  /*22e0*/  UMOV UR12, UR36 ;  /* 0x00000024000c7c82 */ /* 0x000fe20008000000 */
[----:B------:R-:W-:Y:S01]  /*22f0*/  UMOV UR9, UR17 ;  /* 0x0000001100097c82 */ /* 0x000fe20008000000 */
[----:B------:R-:W-:Y:S01]  /*2300*/  UMOV UR10, UR18 ;  /* 0x00000012000a7c82 */ /* 0x000fe20008000000 */
[----:B------:R4:W-:Y:S01]  /*2310*/  UTMALDG.3D.2CTA [UR16], [UR32], desc[UR28] ;  /* 0x00001c10200075b4 */ /* 0x0009e20008211000 */
[----:B------:R-:W-:Y:S01]  /*2320*/  UIADD3 UR23, UPT, UPT, UR23, 0x1, URZ ;  /* 0x0000000117177890 */ /* 0x000fe2000fffe0ff */
[----:B------:R-:W-:-:S03]  /*2330*/  UMOV UR27, UR13 ;  /* 0x0000000d001b7c82 */ /* 0x000fc60008000000 */
[----:B------:R-:W-:Y:S01]  /*2340*/  UISETP.NE.AND UP0, UPT, UR23, UR26, UPT ;  /* 0x0000001a1700728c */ /* 0x000fe2000bf05270 */
[----:B------:R4:W-:Y:S08]  /*2350*/  UTMALDG.3D.2CTA [UR8], [UR30], desc[UR28] ;  /* 0x00001c081e0075b4 */ /* 0x0009f00008211000 */
[----:B----4-:R-:W-:Y:S05]  /*2360*/  BRA.U UP0, `(.L_x_39) ;  /* 0xfffffffd00487547 */ /* 0x010fea000b83ffff */
.L_x_33:
[C---:B-1----:R-:W-:Y:S01]  /*2370*/  LEA R2, R14.reuse, UR4, 0x3 ;  /* 0x000000040e027c11 */ /* 0x042fe2000f8e18ff */
[----:B------:R-:W-:Y:S01]  /*2380*/  NOP ;  /* 0x0000000000007918 */ /* 0x000fe20000000000 */
[----:B--2---:R-:W-:Y:S02]  /*2390*/  SHF.L.U32 R3, R13, 0x1f, RZ ;  /* 0x0000001f0d037819 */ /* 0x004fe400000006ff */
[----:B------:R-:W-:Y:S02]  /*23a0*/  LEA R4, R14, UR4, 0x4 ;  /* 0x000000040e047c11 */ /* 0x000fe4000f8e20ff */
[----:B------:R-:W1:Y:S02]  /*23b0*/  SYNCS.PHASECHK.TRANS64.TRYWAIT P0, [R2+URZ+0x260], R3 ;  /* 0x00026003020075a7 */ /* 0x000e6400080011ff */
[----:B-1----:R-:W-:Y:S05]  /*23c0*/  @!P0 BRA `(.L_x_40) ;  /* 0x0000008800e08947 */ /* 0x002fea0003800000 */
.L_x_246:
[----:B------:R-:W2:Y:S01]  /*23d0*/  LDS.128 R4, [R4+0x2f0] ;  /* 0x0002f00004047984 */ /* 0x000ea20000000c00 */
[----:B------:R-:W-:Y:S01]  /*23e0*/  ISETP.GE.AND P0, PT, R40, 0x1, PT ;  /* 0x000000012800780c */ /* 0x000fe20003f06270 */
[----:B-1----:R-:W-:Y:S01]  /*23f0*/  VIADD R2, R2, 0x270 ;  /* 0x0000027002027836 */ /* 0x002fe20000000000 */
[----:B------:R-:W-:Y:S01]  /*2400*/  @!PT LDS RZ, [RZ] ;  /* 0x00000000fffff984 */ /* 0x000fe20000000800 */
[----:B------:R-:W-:Y:S01]  /*2410*/  @!PT LDS RZ, [RZ] ;  /* 0x00000000fffff984 */ /* 0x000fe20000000800 */
[----:B------:R-:W-:Y:S01]  /*2420*/  @!PT LDS RZ, [RZ] ;  /* 0x00000000fffff984 */ /* 0x000fe20000000800 */
[----:B------:R-:W-:Y:S01]  /*2430*/  @!PT LDS RZ, [RZ] ;  /* 0x00000000fffff984 */ /* 0x000fe20000000800 */
[----:B------:R1:W-:Y:S06]  /*2440*/  MEMBAR.ALL.CTA ;  /* 0x0000000000007992 */ /* 0x0003ec0000008000 */
[----:B-1----:R-:W1:Y:S01]  /*2450*/  FENCE.VIEW.ASYNC.S ;  /* 0x00000000000073c6 */ /* 0x002e620000000000 */
[----:B------:R-:W-:-:S04]  /*2460*/  PRMT R2, RZ, 0x654, R2 ;  /* 0x00000654ff027816 */ /* 0x000fc80000000002 */
[----:B-1----:R1:W-:Y:S01]  /*2470*/  SYNCS.ARRIVE.TRANS64.RED.A1T0 RZ, [R2+URZ], RZ ;  /* 0x000000ff02ff79a7 */ /* 0x0023e200081004ff */
[----:B--2---:R-:W-:-:S13]  /*2480*/  LOP3.LUT P2, RZ, R6, 0x1, RZ, 0xc0, !PT ;  /* 0x0000000106ff7812 */ /* 0x004fda000784c0ff */
[----:B------:R-:W-:Y:S01]  /*2490*/  @P2 SHF.R.U32.HI R3, RZ, 0x10, R5 ;  /* 0x00000010ff032819 */ /* 0x000fe20000011605 */
[----:B------:R-:W-:Y:S01]  /*24a0*/  VOTEU.ANY UP0, P2 ;  /* 0x0000000000ff7886 */ /* 0x000fe20001000100 */
[----:B------:R-:W-:Y:S02]  /*24b0*/  @P2 MOV R10, R4 ;  /* 0x00000004000a2202 */ /* 0x000fe40000000f00 */
[----:B------:R-:W-:Y:S02]  /*24c0*/  @P2 R2UR.BROADCAST UR8, R3 ;  /* 0x00000000030822ca */ /* 0x000fe400008e0000 */
[----:B------:R-:W-:-:S11]  /*24d0*/  @P2 LOP3.LUT R9, R5, 0xffff, RZ, 0xc0, !PT ;  /* 0x0000ffff05092812 */ /* 0x000fd600078ec0ff */
[----:B------:R-:W-:Y:S01]  /*24e0*/  @UP0 UMOV UR36, UR8 ;  /* 0x0000000800240c82 */ /* 0x000fe20008000000 */
[----:B-1----:R-:W-:Y:S05]  /*24f0*/  @!P0 BRA `(.L_x_41) ;  /* 0x0000000000b88947 */ /* 0x002fea0003800000 */
[----:B------:R-:W3:Y:S01]  /*2500*/  LDC.64 R4, c[0x0][0xb18] ;  /* 0x0002c600ff047b82 */ /* 0x000ee20000000a00 */
[----:B------:R-:W-:-:S07]  /*2510*/  ISETP.NE.AND P3, PT, R40, 0x1, PT ;  /* 0x000000012800780c */ /* 0x000fce0003f65270 */
[----:B------:R-:W1:Y:S08]  /*2520*/  LDC.64 R6, c[0x0][0xb10] ;  /* 0x0002c400ff067b82 */ /* 0x000e700000000a00 */
[----:B------:R-:W2:Y:S08]  /*2530*/  LDC R18, c[0x0][0xb20] ;  /* 0x0002c800ff127b82 */ /* 0x000eb00000000800 */
[----:B------:R-:W4:Y:S01]  /*2540*/  LDC R19, c[0x0][0xb0c] ;  /* 0x0002c300ff137b82 */ /* 0x000f220000000800 */
[----:B---3--:R-:W-:Y:S01]  /*2550*/  IMAD.HI.U32 R21, R0, R5, RZ ;  /* 0x0000000500157227 */ /* 0x008fe200078e00ff */
[----:B------:R-:W-:-:S03]  /*2560*/  ISETP.NE.AND P0, PT, R4, 0x1, PT ;  /* 0x000000010400780c */ /* 0x000fc60003f05270 */
[----:B------:R-:W-:-:S03]  /*2570*/  IMAD.HI.U32 R5, R9, R5, RZ ;  /* 0x0000000509057227 */ /* 0x000fc600078e00ff */
[----:B------:R-:W3:Y:S01]  /*2580*/  LDC.64 R2, c[0x0][0xb28] ;  /* 0x0002ca00ff027b82 */ /* 0x000ee20000000a00 */
[----:B-1----:R-:W-:-:S04]  /*2590*/  IMAD.HI.U32 R22, R8, R6, RZ ;  /* 0x0000000608167227 */ /* 0x002fc800078e00ff */
[----:B------:R-:W-:Y:S01]  /*25a0*/  IMAD.HI.U32 R23, R10, R6, RZ ;  /* 0x000000060a177227 */ /* 0x000fe200078e00ff */
[----:B------:R-:W-:Y:S02]  /*25b0*/  SHF.R.U32.HI R22, RZ, R7, R22 ;  /* 0x00000007ff167219 */ /* 0x000fe40000011616 */
[-C--:B--2---:R-:W-:Y:S02]  /*25c0*/  SHF.R.U32.HI R21, RZ, R18.reuse, R21 ;  /* 0x00000012ff157219 */ /* 0x084fe40000011615 */
[----:B------:R-:W-:Y:S02]  /*25d0*/  SHF.R.U32.HI R5, RZ, R18, R5 ;  /* 0x00000012ff057219 */ /* 0x000fe40000011605 */
[----:B------:R-:W-:Y:S02]  /*25e0*/  SEL R21, R0, R21, !P0 ;  /* 0x0000001500157207 */ /* 0x000fe40004000000 */
[----:B------:R-:W-:Y:S02]  /*25f0*/  SHF.R.U32.HI R23, RZ, R7, R23 ;  /* 0x00000007ff177219 */ /* 0x000fe40000011617 */
[----:B----4-:R-:W-:-:S02]  /*2600*/  ISETP.NE.AND P1, PT, R19, 0x1, PT ;  /* 0x000000011300780c */ /* 0x010fc40003f25270 */
[----:B------:R-:W-:Y:S02]  /*2610*/  SEL R5, R9, R5, !P0 ;  /* 0x0000000509057207 */ /* 0x000fe40004000000 */
[----:B------:R-:W-:Y:S02]  /*2620*/  SEL R22, R8, R22, !P1 ;  /* 0x0000001608167207 */ /* 0x000fe40004800000 */
[----:B------:R-:W-:Y:S01]  /*2630*/  SEL R23, R10, R23, !P1 ;  /* 0x000000170a177207 */ /* 0x000fe20004800000 */
[----:B---3--:R-:W-:-:S04]  /*2640*/  IMAD.HI.U32 R20, R21, R2, RZ ;  /* 0x0000000215147227 */ /* 0x008fc800078e00ff */
        /* <DEDUP_REMOVED lines=10> */
[----:B------:R-:W-:-:S04]  /*26f0*/  @!P0 IMAD.HI.U32 R7, R23, R2, RZ ;  /* 0x0000000217078227 */ /* 0x000fc800078e00ff */
[----:B------:R-:W-:Y:S01]  /*2700*/  IMAD.MOV R2, RZ, RZ, -R6 ;  /* 0x000000ffff027224 */ /* 0x000fe200078e0a06 */
[----:B------:R-:W-:Y:S02]  /*2710*/  @!P0 SHF.R.U32.HI R3, RZ, R3, R7 ;  /* 0x00000003ff038219 */ /* 0x000fe40000011607 */
[----:B------:R-:W-:Y:S01]  /*2720*/  IADD3 R7, PT, PT, -R5, RZ, RZ ;  /* 0x000000ff05077210 */ /* 0x000fe20007ffe1ff */
[----:B------:R-:W-:Y:S01]  /*2730*/  IMAD R2, R40, R2, R5 ;  /* 0x0000000228027224 */ /* 0x000fe200078e0205 */
        /* <DEDUP_REMOVED lines=10> */
.L_x_41:
[----:B------:R-:W1:Y:S02]  /*27e0*/  LDCU UR8, c[0x0][0xb30] ;  /* 0x00016600ff0877ac */ /* 0x000e640008000800 */
[----:B-1----:R-:W-:-:S09]  /*27f0*/  UISETP.NE.AND UP0, UPT, UR8, 0x1, UPT ;  /* 0x000000010800788c */ /* 0x002fd2000bf05270 */
[----:B------:R-:W-:Y:S05]  /*2800*/  BRA.U UP0, `(.L_x_42) ;  /* 0x0000000100407547 */ /* 0x000fea000b800000 */
[----:B------:R-:W1:Y:S08]  /*2810*/  LDC.64 R4, c[0x0][0xb10] ;  /* 0x0002c400ff047b82 */ /* 0x000e700000000a00 */
[----:B------:R-:W2:Y:S08]  /*2820*/  LDC.64 R2, c[0x0][0xb18] ;  /* 0x0002c600ff027b82 */ /* 0x000eb00000000a00 */
[----:B------:R-:W4:Y:S08]  /*2830*/  LDC R6, c[0x0][0xb20] ;  /* 0x0002c800ff067b82 */ /* 0x000f300000000800 */
[----:B------:R-:W3:Y:S01]  /*2840*/  LDC R7, c[0x0][0xb0c] ;  /* 0x0002c300ff077b82 */ /* 0x000ee20000000800 */
[----:B-1----:R-:W-:-:S05]  /*2850*/  IMAD.HI.U32 R4, R10, R4, RZ ;  /* 0x000000040a047227 */ /* 0x002fca00078e00ff */
[----:B------:R-:W-:Y:S01]  /*2860*/  SHF.R.U32.HI R4, RZ, R5, R4 ;  /* 0x00000005ff047219 */ /* 0x000fe20000011604 */
[----:B--2---:R-:W-:Y:S01]  /*2870*/  IMAD.HI.U32 R3, R9, R3, RZ ;  /* 0x0000000309037227 */ /* 0x004fe200078e00ff */
[----:B------:R-:W-:-:S04]  /*2880*/  ISETP.NE.AND P0, PT, R2, 0x1, PT ;  /* 0x000000010200780c */ /* 0x000fc80003f05270 */
[----:B----4-:R-:W-:-:S04]  /*2890*/  SHF.R.U32.HI R3, RZ, R6, R3 ;  /* 0x00000006ff037219 */ /* 0x010fc80000011603 */
[----:B------:R-:W-:Y:S02]  /*28a0*/  SEL R3, R9, R3, !P0 ;  /* 0x0000000309037207 */ /* 0x000fe40004000000 */
[----:B---3--:R-:W-:-:S04]  /*28b0*/  ISETP.NE.AND P1, PT, R7, 0x1, PT ;  /* 0x000000010700780c */ /* 0x008fc80003f25270 */
[----:B------:R-:W-:-:S05]  /*28c0*/  SEL R4, R10, R4, !P1 ;  /* 0x000000040a047207 */ /* 0x000fca0004800000 */
[----:B------:R-:W-:Y:S02]  /*28d0*/  IMAD.IADD R5, R3, 0x1, -R4 ;  /* 0x0000000103057824 */ /* 0x000fe400078e0a04 */
[----:B------:R-:W-:Y:S02]  /*28e0*/  IMAD.IADD R3, R4, 0x1, -R3 ;  /* 0x0000000104037824 */ /* 0x000fe400078e0a03 */
[----:B------:R-:W-:Y:S02]  /*28f0*/  IMAD R10, R5, R7, R10 ;  /* 0x00000007050a7224 */ /* 0x000fe400078e020a */
[----:B------:R-:W-:-:S07]  /*2900*/  IMAD R9, R3, R2, R9 ;  /* 0x0000000203097224 */ /* 0x000fce00078e0209 */
.L_x_42:
[----:B------:R-:W-:Y:S01]  /*2910*/  VIADD R14, R14, 0x1 ;  /* 0x000000010e0e7836 */ /* 0x000fe20000000000 */
[----:B------:R-:W-:Y:S01]  /*2920*/  UPLOP3.LUT UP5, UPT, UPT, UPT, UPT, 0x80, 0x8 ;  /* 0x000000000008789c */ /* 0x000fe20003faf070 */
[----:B------:R-:W-:Y:S02]  /*2930*/  IMAD.IADD R100, R10, 0x1, R99 ;  /* 0x000000010a647824 */ /* 0x000fe400078e0263 */
[----:B------:R-:W-:Y:S01]  /*2940*/  IMAD.IADD R101, R9, 0x1, R98 ;  /* 0x0000000109657824 */ /* 0x000fe200078e0262 */
[----:B------:R-:W-:-:S04]  /*2950*/  ISETP.NE.AND P0, PT, R14, 0x2, PT ;  /* 0x000000020e00780c */ /* 0x000fc80003f05270 */
[----:B------:R-:W-:Y:S02]  /*2960*/  SEL R2, RZ, 0x1, P0 ;  /* 0x00000001ff027807 */ /* 0x000fe40000000000 */
[----:B------:R-:W-:Y:S02]  /*2970*/  SEL R14, R14, RZ, P0 ;  /* 0x000000ff0e0e7207 */ /* 0x000fe40000000000 */
[----:B------:R-:W-:Y:S01]  /*2980*/  LOP3.LUT R13, R13, R2, RZ, 0x3c, !PT ;  /* 0x000000020d0d7212 */ /* 0x000fe200078e3cff */
[----:B------:R-:W-:Y:S06]  /*2990*/  @P2 BRA `(.L_x_43) ;  /* 0xfffffff000542947 */ /* 0x000fec000383ffff */
[----:B------:R-:W-:Y:S01]  /*29a0*/  UIADD3 UR4, UPT, UPT, UR4, 0x120, URZ ;  /* 0x0000012004047890 */ /* 0x000fe2000fffe0ff */
[----:B------:R-:W-:-:S03]  /*29b0*/  SHF.L.U32 R2, R15, 0x1f, RZ ;  /* 0x0000001f0f027819 */ /* 0x000fc600000006ff */
[----:B------:R-:W-:-:S09]  /*29c0*/  ULEA UR5, UR13, UR4, 0x3 ;  /* 0x000000040d057291 */ /* 0x000fd2000f8e18ff */
[----:B------:R-:W1:Y:S02]  /*29d0*/  SYNCS.PHASECHK.TRANS64.TRYWAIT P0, [UR5], R2 ;  /* 0x00000002ff0075a7 */ /* 0x000e640008001105 */
[----:B-1----:R-:W-:Y:S05]  /*29e0*/  @!P0 BRA `(.L_x_44) ;  /* 0x00000084006c8947 */ /* 0x002fea0003800000 */
.L_x_248:
[----:B------:R-:W-:-:S04]  /*29f0*/  UIADD3 UR6, UPT, UPT, UR13, 0x1, URZ ;  /* 0x000000010d067890 */ /* 0x000fc8000fffe0ff */
[----:B------:R-:W-:-:S04]  /*2a00*/  UISETP.NE.AND UP0, UPT, UR6, 0x24, UPT ;  /* 0x000000240600788c */ /* 0x000fc8000bf05270 */
[----:B------:R-:W-:Y:S02]  /*2a10*/  USEL UR7, URZ, 0x1, UP0 ;  /* 0x00000001ff077887 */ /* 0x000fe40008000000 */
[----:B------:R-:W-:-:S04]  /*2a20*/  USEL UR6, UR6, URZ, UP0 ;  /* 0x000000ff06067287 */ /* 0x000fc80008000000 */
[----:B------:R-:W-:Y:S01]  /*2a30*/  ULEA UR5, UR6, UR4, 0x3 ;  /* 0x0000000406057291 */ /* 0x000fe2000f8e18ff */
[----:B-1----:R-:W-:-:S04]  /*2a40*/  LOP3.LUT R2, R15, UR7, RZ, 0x3c, !PT ;  /* 0x000000070f027c12 */ /* 0x002fc8000f8e3cff */
[----:B------:R-:W-:-:S04]  /*2a50*/  SHF.L.U32 R3, R2, 0x1f, RZ ;  /* 0x0000001f02037819 */ /* 0x000fc800000006ff */
[----:B------:R-:W1:Y:S02]  /*2a60*/  SYNCS.PHASECHK.TRANS64.TRYWAIT P0, [UR5], R3 ;  /* 0x00000003ff0075a7 */ /* 0x000e640008001105 */
[----:B-1----:R-:W-:Y:S05]  /*2a70*/  @!P0 BRA `(.L_x_45) ;  /* 0x0000008400608947 */ /* 0x002fea0003800000 */
.L_x_250:
[----:B------:R-:W-:-:S04]  /*2a80*/  UIADD3 UR6, UPT, UPT, UR6, 0x1, URZ ;  /* 0x0000000106067890 */ /* 0x000fc8000fffe0ff */
[----:B------:R-:W-:-:S04]  /*2a90*/  UISETP.NE.AND UP0, UPT, UR6, 0x24, UPT ;  /* 0x000000240600788c */ /* 0x000fc8000bf05270 */
[----:B------:R-:W-:Y:S02]  /*2aa0*/  USEL UR7, URZ, 0x1, UP0 ;  /* 0x00000001ff077887 */ /* 0x000fe40008000000 */
[----:B------:R-:W-:-:S04]  /*2ab0*/  USEL UR6, UR6, URZ, UP0 ;  /* 0x000000ff06067287 */ /* 0x000fc80008000000 */
[----:B------:R-:W-:Y:S01]  /*2ac0*/  ULEA UR5, UR6, UR4, 0x3 ;  /* 0x0000000406057291 */ /* 0x000fe2000f8e18ff */
[----:B------:R-:W-:-:S04]  /*2ad0*/  LOP3.LUT R2, R2, UR7, RZ, 0x3c, !PT ;  /* 0x0000000702027c12 */ /* 0x000fc8000f8e3cff */
[----:B-1----:R-:W-:-:S04]  /*2ae0*/  SHF.L.U32 R3, R2, 0x1f, RZ ;  /* 0x0000001f02037819 */ /* 0x002fc800000006ff */
[----:B------:R-:W1:Y:S02]  /*2af0*/  SYNCS.PHASECHK.TRANS64.TRYWAIT P0, [UR5], R3 ;  /* 0x00000003ff0075a7 */ /* 0x000e640008001105 */
[----:B-1----:R-:W-:Y:S05]  /*2b00*/  @!P0 BRA `(.L_x_46) ;  /* 0x0000008400548947 */ /* 0x002fea0003800000 */
.L_x_252:
        /* <DEDUP_REMOVED lines=9> */
.L_x_254:
        /* <DEDUP_REMOVED lines=9> */
.L_x_256:
        /* <DEDUP_REMOVED lines=9> */
.L_x_258:
        /* <DEDUP_REMOVED lines=9> */
.L_x_260:
        /* <DEDUP_REMOVED lines=9> */
.L_x_262:
        /* <DEDUP_REMOVED lines=9> */
.L_x_264:
        /* <DEDUP_REMOVED lines=9> */
.L_x_266:
        /* <DEDUP_REMOVED lines=9> */
.L_x_268:
        /* <DEDUP_REMOVED lines=9> */
.L_x_270:
        /* <DEDUP_REMOVED lines=9> */
.L_x_272:
        /* <DEDUP_REMOVED lines=9> */
.L_x_274:
        /* <DEDUP_REMOVED lines=9> */
.L_x_276:
        /* <DEDUP_REMOVED lines=9> */
.L_x_278:
        /* <DEDUP_REMOVED lines=9> */
.L_x_280:
        /* <DEDUP_REMOVED lines=9> */
.L_x_282:
        /* <DEDUP_REMOVED lines=9> */
.L_x_284:
        /* <DEDUP_REMOVED lines=9> */
.L_x_286:
        /* <DEDUP_REMOVED lines=9> */
.L_x_288:
        /* <DEDUP_REMOVED lines=9> */
.L_x_290:
        /* <DEDUP_REMOVED lines=9> */
.L_x_292:
        /* <DEDUP_REMOVED lines=9> */
.L_x_294:
        /* <DEDUP_REMOVED lines=9> */
.L_x_296:
        /* <DEDUP_REMOVED lines=9> */
.L_x_298:
        /* <DEDUP_REMOVED lines=9> */
.L_x_300:
        /* <DEDUP_REMOVED lines=9> */
.L_x_302:
        /* <DEDUP_REMOVED lines=9> */
.L_x_304:
        /* <DEDUP_REMOVED lines=9> */
.L_x_306:
        /* <DEDUP_REMOVED lines=9> */
.L_x_308:
        /* <DEDUP_REMOVED lines=9> */
.L_x_310:
        /* <DEDUP_REMOVED lines=9> */
.L_x_312:
        /* <DEDUP_REMOVED lines=9> */
.L_x_314:
        /* <DEDUP_REMOVED lines=9> */
.L_x_316:
[----:B------:R-:W-:-:S04]  /*3d10*/  UIADD3 UR6, UPT, UPT, UR6, 0x1, URZ ;  /* 0x0000000106067890 */ /* 0x000fc8000fffe0ff */
[----:B------:R-:W-:-:S04]  /*3d20*/  UISETP.NE.AND UP0, UPT, UR6, 0x24, UPT ;  /* 0x000000240600788c */ /* 0x000fc8000bf05270 */
[----:B------:R-:W-:Y:S02]  /*3d30*/  USEL UR5, URZ, 0x1, UP0 ;  /* 0x00000001ff057887 */ /* 0x000fe40008000000 */
[----:B------:R-:W-:-:S04]  /*3d40*/  USEL UR6, UR6, URZ, UP0 ;  /* 0x000000ff06067287 */ /* 0x000fc80008000000 */
[----:B------:R-:W-:Y:S01]  /*3d50*/  ULEA UR6, UR6, UR4, 0x3 ;  /* 0x0000000406067291 */ /* 0x000fe2000f8e18ff */
[----:B------:R-:W-:-:S04]  /*3d60*/  LOP3.LUT R2, R2, UR5, RZ, 0x3c, !PT ;  /* 0x0000000502027c12 */ /* 0x000fc8000f8e3cff */
[----:B------:R-:W-:Y:S01]  /*3d70*/  SHF.L.U32 R2, R2, 0x1f, RZ ;  /* 0x0000001f02027819 */ /* 0x000fe200000006ff */
[----:B-1-3--:R-:W-:-:S07]  /*3d80*/  IMAD.U32 R0, RZ, RZ, UR6 ;  /* 0x00000006ff007e24 */ /* 0x00afce000f8e00ff */
.L_x_79:
[----:B-1----:R1:W2:Y:S02]  /*3d90*/  SYNCS.PHASECHK.TRANS64.TRYWAIT P0, [R0+URZ], R2 ;  /* 0x00000002000075a7 */ /* 0x0022a400080011ff */
[----:B--2---:R-:W-:Y:S05]  /*3da0*/  @!P0 NANOSLEEP.SYNCS 0x989680 ;  /* 0x009896800000895d */ /* 0x004fea0003900000 */
[----:B------:R-:W2:Y:S02]  /*3db0*/  @!P0 SYNCS.PHASECHK.TRANS64 P0, [R0+URZ], R2 ;  /* 0x00000002000085a7 */ /* 0x000ea400080010ff */
[----:B--2---:R-:W-:Y:S05]  /*3dc0*/  @P0 EXIT ;  /* 0x000000000000094d */ /* 0x004fea0003800000 */
[----:B------:R-:W-:Y:S05]  /*3dd0*/  BRA `(.L_x_79) ;  /* 0xfffffffc00ec7947 */ /* 0x000fea000383ffff */
.L_x_23:
[----:B------:R-:W-:-:S04]  /*3de0*/  UISETP.NE.AND UP1, UPT, UR37, URZ, UPT ;  /* 0x000000ff2500728c */ /* 0x000fc8000bf25270 */
[----:B------:R-:W-:-:S09]  /*3df0*/  UISETP.NE.OR UP1, UPT, UR10, 0x1, UP1 ;  /* 0x000000010a00788c */ /* 0x000fd20008f25670 */
[----:B------:R-:W-:Y:S05]  /*3e00*/  BRA.U UP1, `(.L_x_80) ;  /* 0x00000005014c7547 */ /* 0x000fea000b800000 */
[----:B------:R-:W-:Y:S01]  /*3e10*/  HFMA2 R11, -RZ, RZ, 0, 0 ;  /* 0x00000000ff0b7431 */ /* 0x000fe200000001ff */
[----:B------:R-:W-:Y:S01]  /*3e20*/  ISETP.GE.U32.AND P2, PT, R10, 0x2, PT ;  /* 0x000000020a00780c */ /* 0x000fe20003f46070 */
[----:B------:R-:W-:Y:S01]  /*3e30*/  IMAD.MOV.U32 R12, RZ, RZ, 0x1 ;  /* 0x00000001ff0c7424 */ /* 0x000fe200078e00ff */
[----:B------:R-:W-:Y:S01]  /*3e40*/  CS2R R8, SRZ ;  /* 0x0000000000087805 */ /* 0x000fe2000001ff00 */
[----:B------:R-:W-:Y:S01]  /*3e50*/  IMAD.MOV.U32 R3, RZ, RZ, RZ ;  /* 0x000000ffff037224 */ /* 0x000fe200078e00ff */
[----:B------:R-:W-:Y:S01]  /*3e60*/  UMOV UR4, 0x400 ;  /* 0x0000040000047882 */ /* 0x000fe20000000000 */
[----:B------:R-:W-:Y:S01]  /*3e70*/  UMOV UR6, URZ ;  /* 0x000000ff00067c82 */ /* 0x000fe20008000000 */
[----:B------:R-:W-:-:S12]  /*3e80*/  ULEA UR37, UR37, UR4, 0x18 ;  /* 0x0000000425257291 */ /* 0x000fd8000f8ec0ff */
.L_x_84:
[----:B------:R-:W-:Y:S02]  /*3e90*/  LEA R0, R3, UR37, 0x3 ;  /* 0x0000002503007c11 */ /* 0x000fe4000f8e18ff */
[----:B------:R-:W-:-:S03]  /*3ea0*/  SHF.L.U32 R4, R8, 0x1f, RZ ;  /* 0x0000001f08047819 */ /* 0x000fc600000006ff */
[----:B------:R-:W-:Y:S01]  /*3eb0*/  VIADD R5, R0, 0x2d0 ;  /* 0x000002d000057836 */ /* 0x000fe20000000000 */
[----:B------:R-:W1:Y:S02]  /*3ec0*/  SYNCS.PHASECHK.TRANS64.TRYWAIT P0, [R0+URZ+0x2c0], R4 ;  /* 0x0002c004000075a7 */ /* 0x000e6400080011ff */
[----:B-1----:R-:W-:Y:S05]  /*3ed0*/  @!P0 BRA `(.L_x_81) ;  /* 0x0000007c00788947 */ /* 0x002fea0003800000 */
.L_x_317:
[----:B------:R-:W-:Y:S01]  /*3ee0*/  ULEA UR5, UR6, UR37, 0x3 ;  /* 0x0000002506057291 */ /* 0x000fe2000f8e18ff */
[----:B-1----:R-:W-:Y:S01]  /*3ef0*/  PRMT R0, RZ, 0x654, R5 ;  /* 0x00000654ff007816 */ /* 0x002fe20000000005 */
[----:B------:R-:W-:Y:S01]  /*3f00*/  @!P2 IMAD.MOV.U32 R4, RZ, RZ, 0x10 ;  /* 0x00000010ff04a424 */ /* 0x000fe200078e00ff */
[----:B------:R-:W-:Y:S01]  /*3f10*/  SHF.L.U32 R5, R12, 0x1f, RZ ;  /* 0x0000001f0c057819 */ /* 0x000fe200000006ff */
[----:B------:R-:W-:Y:S01]  /*3f20*/  UIADD3 UR4, UPT, UPT, UR5, 0x260, URZ ;  /* 0x0000026005047890 */ /* 0x000fe2000fffe0ff */
[----:B------:R1:W-:Y:S05]  /*3f30*/  SYNCS.ARRIVE.TRANS64.RED.A1T0 RZ, [R0+URZ], RZ ;  /* 0x000000ff00ff79a7 */ /* 0x0003ea00081004ff */
[----:B------:R-:W-:Y:S01]  /*3f40*/  IMAD.U32 R6, RZ, RZ, UR4 ;  /* 0x00000004ff067e24 */ /* 0x000fe2000f8e00ff */
[----:B------:R-:W2:Y:S04]  /*3f50*/  SYNCS.PHASECHK.TRANS64.TRYWAIT P0, [UR5+0x270], R5 ;  /* 0x00027005ff0075a7 */ /* 0x000ea80008001105 */
[----:B------:R-:W-:Y:S01]  /*3f60*/  PRMT R6, R10, 0x654, R6 ;  /* 0x000006540a067816 */ /* 0x000fe20000000006 */
[----:B-12---:R-:W-:Y:S06]  /*3f70*/  @!P0 BRA `(.L_x_82) ;  /* 0x0000007c00648947 */ /* 0x006fec0003800000 */
.L_x_319:
[----:B------:R-:W-:Y:S01]  /*3f80*/  ULEA UR4, UR6, UR37, 0x4 ;  /* 0x0000002506047291 */ /* 0x000fe2000f8e20ff */
[----:B------:R-:W-:Y:S01]  /*3f90*/  SEL R2, R6, R2, !P2 ;  /* 0x0000000206027207 */ /* 0x000fe20005000000 */
[----:B------:R-:W-:Y:S01]  /*3fa0*/  UIADD3 UR5, UPT, UPT, UR5, 0x260, URZ ;  /* 0x0000026005057890 */ /* 0x000fe2000fffe0ff */
[----:B-1----:R-:W-:Y:S01]  /*3fb0*/  LEA R0, R11, UR37, 0x3 ;  /* 0x000000250b007c11 */ /* 0x002fe2000f8e18ff */
[----:B------:R-:W-:Y:S01]  /*3fc0*/  UIADD3 UR4, UPT, UPT, UR4, 0x2f0, URZ ;  /* 0x000002f004047890 */ /* 0x000fe2000fffe0ff */
[----:B------:R1:W-:Y:S01]  /*3fd0*/  @!P2 SYNCS.ARRIVE.TRANS64.RED RZ, [R2+URZ], R4 ;  /* 0x0000000402ffa9a7 */ /* 0x0003e200080004ff */
[----:B------:R-:W-:Y:S01]  /*3fe0*/  UIADD3 UR6, UPT, UPT, UR6, 0x1, URZ ;  /* 0x0000000106067890 */ /* 0x000fe2000fffe0ff */
[----:B------:R-:W-:-:S03]  /*3ff0*/  VIADD R3, R3, 0x1 ;  /* 0x0000000103037836 */ /* 0x000fc60000000000 */
[----:B------:R-:W-:Y:S02]  /*4000*/  UISETP.NE.AND UP0, UPT, UR6, 0x2, UPT ;  /* 0x000000020600788c */ /* 0x000fe4000bf05270 */
[----:B------:R-:W-:Y:S01]  /*4010*/  ISETP.NE.AND P0, PT, R3, 0x2, PT ;  /* 0x000000020300780c */ /* 0x000fe20003f05270 */
[----:B------:R-:W-:Y:S06]  /*4020*/  UGETNEXTWORKID.BROADCAST [UR4], [UR5] ;  /* 0x00000000040073ca */ /* 0x000fec0008000100 */
[----:B------:R-:W-:Y:S02]  /*4030*/  USEL UR4, URZ, 0x1, UP0 ;  /* 0x00000001ff047887 */ /* 0x000fe40008000000 */
[----:B------:R-:W-:-:S04]  /*4040*/  USEL UR6, UR6, URZ, UP0 ;  /* 0x000000ff06067287 */ /* 0x000fc80008000000 */
[----:B------:R-:W-:Y:S02]  /*4050*/  LOP3.LUT R12, R12, UR4, RZ, 0x3c, !PT ;  /* 0x000000040c0c7c12 */ /* 0x000fe4000f8e3cff */
[----:B-1----:R-:W-:-:S04]  /*4060*/  SHF.L.U32 R4, R9, 0x1f, RZ ;  /* 0x0000001f09047819 */ /* 0x002fc800000006ff */
[----:B------:R-:W1:Y:S02]  /*4070*/  SYNCS.PHASECHK.TRANS64.TRYWAIT P1, [R0+URZ+0x260], R4 ;  /* 0x00026004000075a7 */ /* 0x000e6400080211ff */
[----:B-1----:R-:W-:Y:S05]  /*4080*/  @!P1 BRA `(.L_x_83) ;  /* 0x0000007c00389947 */ /* 0x002fea0003800000 */
.L_x_320:
[----:B-1----:R-:W-:Y:S01]  /*4090*/  LEA R4, R11, UR37, 0x4 ;  /* 0x000000250b047c11 */ /* 0x002fe2000f8e20ff */
[----:B------:R-:W-:Y:S01]  /*40a0*/  VIADD R0, R0, 0x270 ;  /* 0x0000027000007836 */ /* 0x000fe20000000000 */
[----:B------:R-:W-:Y:S01]  /*40b0*/  SEL R3, R3, RZ, P0 ;  /* 0x000000ff03037207 */ /* 0x000fe20000000000 */
[----:B------:R-:W-:-:S03]  /*40c0*/  VIADD R11, R11, 0x1 ;  /* 0x000000010b0b7836 */ /* 0x000fc60000000000 */
[----:B------:R-:W1:Y:S01]  /*40d0*/  LDS.128 R4, [R4+0x2f0] ;  /* 0x0002f00004047984 */ /* 0x000e620000000c00 */
[----:B------:R-:W-:Y:S02]  /*40e0*/  PRMT R0, RZ, 0x654, R0 ;  /* 0x00000654ff007816 */ /* 0x000fe40000000000 */
[C---:B------:R-:W-:Y:S01]  /*40f0*/  ISETP.NE.AND P1, PT, R11.reuse, 0x2, PT ;  /* 0x000000020b00780c */ /* 0x040fe20003f25270 */
[----:B------:R-:W-:Y:S01]  /*4100*/  @!PT LDS RZ, [RZ] ;  /* 0x00000000fffff984 */ /* 0x000fe20000000800 */
[----:B------:R-:W-:Y:S01]  /*4110*/  @!PT LDS RZ, [RZ] ;  /* 0x00000000fffff984 */ /* 0x000fe20000000800 */
[----:B------:R-:W-:Y:S01]  /*4120*/  @!PT LDS RZ, [RZ] ;  /* 0x00000000fffff984 */ /* 0x000fe20000000800 */
[----:B------:R-:W-:Y:S01]  /*4130*/  @!PT LDS RZ, [RZ] ;  /* 0x00000000fffff984 */ /* 0x000fe20000000800 */
[----:B------:R2:W-:Y:S06]  /*4140*/  MEMBAR.ALL.CTA ;  /* 0x0000000000007992 */ /* 0x0005ec0000008000 */
[----:B--2---:R-:W2:Y:S01]  /*4150*/  FENCE.VIEW.ASYNC.S ;  /* 0x00000000000073c6 */ /* 0x004ea20000000000 */
[----:B------:R-:W-:Y:S01]  /*4160*/  SEL R11, R11, RZ, P1 ;  /* 0x000000ff0b0b7207 */ /* 0x000fe20000800000 */
[----:B--2---:R2:W-:Y:S01]  /*4170*/  SYNCS.ARRIVE.TRANS64.RED.A1T0 RZ, [R0+URZ], RZ ;  /* 0x000000ff00ff79a7 */ /* 0x0045e200081004ff */
[----:B-1----:R-:W-:-:S02]  /*4180*/  LOP3.LUT P3, RZ, R6, 0x1, RZ, 0xc0, !PT ;  /* 0x0000000106ff7812 */ /* 0x002fc4000786c0ff */
[----:B------:R-:W-:-:S04]  /*4190*/  SEL R4, RZ, 0x1, P1 ;  /* 0x00000001ff047807 */ /* 0x000fc80000800000 */
[----:B------:R-:W-:Y:S02]  /*41a0*/  LOP3.LUT R9, R9, R4, RZ, 0x3c, !PT ;  /* 0x0000000409097212 */ /* 0x000fe400078e3cff */
[----:B--2---:R-:W-:-:S04]  /*41b0*/  SEL R0, RZ, 0x1, P0 ;  /* 0x00000001ff007807 */ /* 0x004fc80000000000 */
[----:B------:R-:W-:Y:S01]  /*41c0*/  LOP3.LUT R8, R8, R0, RZ, 0x3c, !PT ;  /* 0x0000000008087212 */ /* 0x000fe200078e3cff */
[----:B------:R-:W-:Y:S06]  /*41d0*/  @P3 BRA `(.L_x_84) ;  /* 0xfffffffc002c3947 */ /* 0x000fec000383ffff */
[----:B------:R-:W-:Y:S01]  /*41e0*/  ULEA UR5, UR6, UR37, 0x3 ;  /* 0x0000002506057291 */ /* 0x000fe2000f8e18ff */
[----:B------:R-:W-:-:S08]  /*41f0*/  SHF.L.U32 R2, R12, 0x1f, RZ ;  /* 0x0000001f0c027819 */ /* 0x000fd000000006ff */
[----:B------:R-:W1:Y:S02]  /*4200*/  SYNCS.PHASECHK.TRANS64 P0, [UR5+0x270], R2 ;  /* 0x00027002ff0075a7 */ /* 0x000e640008001005 */
[----:B-1----:R-:W-:Y:S05]  /*4210*/  @P0 BRA `(.L_x_85) ;  /* 0x0000000000080947 */ /* 0x002fea0003800000 */
[----:B------:R-:W1:Y:S02]  /*4220*/  SYNCS.PHASECHK.TRANS64.TRYWAIT P0, [UR5+0x270], R2 ;  /* 0x00027002ff0075a7 */ /* 0x000e640008001105 */
[----:B-1----:R-:W-:Y:S05]  /*4230*/  @!P0 BRA `(.L_x_86) ;  /* 0x0000007800e08947 */ /* 0x002fea0003800000 */
.L_x_85:
[----:B------:R-:W-:-:S04]  /*4240*/  UIADD3 UR4, UPT, UPT, UR6, 0x1, URZ ;  /* 0x0000000106047890 */ /* 0x000fc8000fffe0ff */
[----:B------:R-:W-:-:S04]  /*4250*/  UISETP.NE.AND UP0, UPT, UR4, 0x2, UPT ;  /* 0x000000020400788c */ /* 0x000fc8000bf05270 */
[----:B------:R-:W-:Y:S02]  /*4260*/  USEL UR7, URZ, 0x1, UP0 ;  /* 0x00000001ff077887 */ /* 0x000fe40008000000 */
[----:B------:R-:W-:-:S04]  /*4270*/  USEL UR4, UR4, URZ, UP0 ;  /* 0x000000ff04047287 */ /* 0x000fc80008000000 */
[----:B------:R-:W-:Y:S01]  /*4280*/  ULEA UR4, UR4, UR37, 0x3 ;  /* 0x0000002504047291 */ /* 0x000fe2000f8e18ff */
[----:B-1----:R-:W-:-:S04]  /*4290*/  LOP3.LUT R2, R12, UR7, RZ, 0x3c, !PT ;  /* 0x000000070c027c12 */ /* 0x002fc8000f8e3cff */
[----:B------:R-:W-:-:S04]  /*42a0*/  SHF.L.U32 R0, R2, 0x1f, RZ ;  /* 0x0000001f02007819 */ /* 0x000fc800000006ff */
[----:B------:R-:W1:Y:S02]  /*42b0*/  SYNCS.PHASECHK.TRANS64 P0, [UR4+0x270], R0 ;  /* 0x00027000ff0075a7 */ /* 0x000e640008001004 */
[----:B-1----:R-:W-:Y:S05]  /*42c0*/  @P0 EXIT ;  /* 0x000000000000094d */ /* 0x002fea0003800000 */
[----:B------:R-:W-:Y:S02]  /*42d0*/  SHF.L.U32 R2, R2, 0x1f, RZ ;  /* 0x0000001f02027819 */ /* 0x000fe400000006ff */
[----:B------:R-:W-:-:S07]  /*42e0*/  MOV R0, UR4 ;  /* 0x0000000400007c02 */ /* 0x000fce0008000f00 */
.L_x_87:
[----:B-1----:R1:W2:Y:S02]  /*42f0*/  SYNCS.PHASECHK.TRANS64.TRYWAIT P0, [R0+URZ+0x270], R2 ;  /* 0x00027002000075a7 */ /* 0x0022a400080011ff */
[----:B--2---:R-:W-:Y:S05]  /*4300*/  @!P0 NANOSLEEP.SYNCS 0x989680 ;  /* 0x009896800000895d */ /* 0x004fea0003900000 */
[----:B------:R-:W2:Y:S02]  /*4310*/  @!P0 SYNCS.PHASECHK.TRANS64 P0, [R0+URZ+0x270], R2 ;  /* 0x00027002000085a7 */ /* 0x000ea400080010ff */
[----:B--2---:R-:W-:Y:S05]  /*4320*/  @P0 EXIT ;  /* 0x000000000000094d */ /* 0x004fea0003800000 */
[----:B------:R-:W-:Y:S05]  /*4330*/  BRA `(.L_x_87) ;  /* 0xfffffffc00ec7947 */ /* 0x000fea000383ffff */
.L_x_80:
[----:B------:R-:W-:Y:S05]  /*4340*/  BRA.U UP4, `(.L_x_88) ;  /* 0x0000001104a07547 */ /* 0x000fea000b800000 */
[----:B------:R-:W-:Y:S01]  /*4350*/  UMOV UR6, 0x40 ;  /* 0x0000004000067882 */ /* 0x000fe20000000000 */
[----:B------:R-:W-:Y:S01]  /*4360*/  NOP ;  /* 0x0000000000007918 */ /* 0x000fe20000000000 */
[----:B------:R-:W-:Y:S01]  /*4370*/  ULEA UR6, UR37, UR6, 0x18 ;  /* 0x0000000625067291 */ /* 0x000fe2000f8ec0ff */
[----:B------:R-:W-:Y:S02]  /*4380*/  UMOV UR7, 0x400 ;  /* 0x0000040000077882 */ /* 0x000fe40000000000 */
[----:B------:R-:W-:-:S06]  /*4390*/  ULEA UR37, UR37, UR7, 0x18 ;  /* 0x0000000725257291 */ /* 0x000fcc000f8ec0ff */
[----:B------:R-:W1:Y:S02]  /*43a0*/  LDS.U8 R2, [UR6+0x1c] ;  /* 0x00001c06ff027984 */ /* 0x000e640008000000 */
[----:B-1----:R-:W-:-:S13]  /*43b0*/  ISETP.NE.AND P0, PT, R2, RZ, PT ;  /* 0x000000ff0200720c */ /* 0x002fda0003f05270 */
[----:B------:R-:W-:Y:S05]  /*43c0*/  @P0 BRA `(.L_x_89) ;  /* 0x0000000400080947 */ /* 0x000fea0003800000 */
[----:B------:R-:W-:Y:S02]  /*43d0*/  UISETP.NE.U32.AND UP0, UPT, UR5, 0x1, UPT ;  /* 0x000000010500788c */ /* 0x000fe4000bf05070 */
[----:B------:R-:W-:-:S07]  /*43e0*/  UIADD3 UR8, UPT, UPT, UR6, 0x8, URZ ;  /* 0x0000000806087890 */ /* 0x000fce000fffe0ff */
[----:B------:R-:W-:Y:S05]  /*43f0*/  BRA.U !UP0, `(.L_x_90) ;  /* 0x00000001089c7547 */ /* 0x000fea000b800000 */
[----:B------:R-:W-:Y:S01]  /*4400*/  ELECT P0, URZ, PT ;  /* 0x0000000000ff782f */ /* 0x000fe20003800000 */
[----:B------:R-:W-:-:S12]  /*4410*/  BSSY B0, `(.L_x_90) ;  /* 0x0000025000007945 */ /* 0x000fd80003800000 */
[----:B------:R-:W-:Y:S05]  /*4420*/  @!P0 BRA `(.L_x_91) ;  /* 0x00000000008c8947 */ /* 0x000fea0003800000 */
[----:B------:R-:W-:-:S05]  /*4430*/  UMOV UR7, 0x10 ;  /* 0x0000001000077882 */ /* 0x000fca0000000000 */
[----:B------:R-:W-:Y:S04]  /*4440*/  DEPBAR.LE SB1, 0x36 ;  /* 0x00009d800000791a */ /* 0x000fe80000000000 */
[----:B------:R-:W1:Y:S02]  /*4450*/  UTCATOMSWS.2CTA.FIND_AND_SET.ALIGN UP1, UR7, UR7 ;  /* 0x00000007000775e3 */ /* 0x000e640008220800 */
[----:B-1----:R-:W-:Y:S01]  /*4460*/  MOV R10, UR7 ;  /* 0x00000007000a7c02 */ /* 0x002fe20008000f00 */
[----:B------:R-:W-:Y:S06]  /*4470*/  BRA.U UP1, `(.L_x_92) ;  /* 0x0000000101187547 */ /* 0x000fec000b800000 */
.L_x_93:
[----:B------:R-:W-:Y:S05]  /*4480*/  NANOSLEEP 0x64 ;  /* 0x000000640000795d */ /* 0x000fea0003800000 */
[----:B------:R-:W-:-:S05]  /*4490*/  UMOV UR7, 0x10 ;  /* 0x0000001000077882 */ /* 0x000fca0000000000 */
[----:B------:R-:W-:Y:S04]  /*44a0*/  DEPBAR.LE SB1, 0x36 ;  /* 0x00009d800000791a */ /* 0x000fe80000000000 */
[----:B------:R-:W1:Y:S02]  /*44b0*/  UTCATOMSWS.2CTA.FIND_AND_SET.ALIGN UP1, UR7, UR7 ;  /* 0x00000007000775e3 */ /* 0x000e640008220800 */
[----:B-1----:R-:W-:Y:S01]  /*44c0*/  MOV R10, UR7 ;  /* 0x00000007000a7c02 */ /* 0x002fe20008000f00 */
[----:B------:R-:W-:Y:S05]  /*44d0*/  BRA.U !UP1, `(.L_x_93) ;  /* 0xfffffffd09e87547 */ /* 0x000fea000b83ffff */
.L_x_92:
[----:B------:R-:W1:Y:S01]  /*44e0*/  LDS R5, [UR6+0x10] ;  /* 0x00001006ff057984 */ /* 0x000e620008000800 */
[----:B------:R-:W-:Y:S01]  /*44f0*/  IMAD.U32 R3, RZ, RZ, UR37 ;  /* 0x00000025ff037e24 */ /* 0x000fe2000f8e00ff */
[----:B------:R-:W-:-:S03]  /*4500*/  MOV R2, UR4 ;  /* 0x0000000400027c02 */ /* 0x000fc60008000f00 */
[----:B------:R-:W-:Y:S01]  /*4510*/  VIADD R3, R3, 0x310 ;  /* 0x0000031003037836 */ /* 0x000fe20000000000 */
[----:B-1----:R-:W-:-:S04]  /*4520*/  SHF.L.U32 R5, R5, 0x1f, RZ ;  /* 0x0000001f05057819 */ /* 0x002fc800000006ff */
[----:B------:R-:W1:Y:S02]  /*4530*/  SYNCS.PHASECHK.TRANS64.TRYWAIT P0, [UR6+0x8], R5 ;  /* 0x00000805ff0075a7 */ /* 0x000e640008001106 */
[----:B-1----:R-:W-:Y:S05]  /*4540*/  @P0 BRA `(.L_x_94) ;  /* 0x0000000000080947 */ /* 0x002fea0003800000 */
[----:B------:R-:W1:Y:S02]  /*4550*/  SYNCS.PHASECHK.TRANS64.TRYWAIT P0, [UR6+0x8], R5 ;  /* 0x00000805ff0075a7 */ /* 0x000e640008001106 */
[----:B-1----:R-:W-:Y:S05]  /*4560*/  @!P0 BRA `(.L_x_95) ;  /* 0x00000078002c8947 */ /* 0x002fea0003800000 */
.L_x_94:
[----:B-1----:R-:W-:Y:S01]  /*4570*/  HFMA2 R4, -RZ, RZ, 0, 5.9604644775390625e-08 ;  /* 0x00000001ff047431 */ /* 0x002fe200000001ff */
[----:B------:R-:W-:Y:S01]  /*4580*/  UPRMT UR7, UR4, 0x654, UR8 ;  /* 0x0000065404077896 */ /* 0x000fe20008000008 */
[----:B------:R-:W-:Y:S01]  /*4590*/  IMAD.MOV.U32 R7, RZ, RZ, 0xffff ;  /* 0x0000ffffff077424 */ /* 0x000fe200078e00ff */
[----:B------:R-:W-:Y:S01]  /*45a0*/  PRMT R2, R2, 0x654, R3 ;  /* 0x0000065402027816 */ /* 0x000fe20000000003 */
[----:B------:R-:W-:Y:S02]  /*45b0*/  IMAD.MOV.U32 R5, RZ, RZ, 0x4 ;  /* 0x00000004ff057424 */ /* 0x000fe400078e00ff */
[----:B------:R-:W-:Y:S01]  /*45c0*/  IMAD.SHL.U32 R9, R10, 0x20, RZ ;  /* 0x000000200a097824 */ /* 0x000fe200078e00ff */
[----:B------:R-:W-:Y:S02]  /*45d0*/  MOV R3, UR7 ;  /* 0x0000000700037c02 */ /* 0x000fe40008000f00 */
[-C--:B------:R-:W-:Y:S01]  /*45e0*/  SHF.L.U32 R7, R7, R10.reuse, RZ ;  /* 0x0000000a07077219 */ /* 0x080fe200000006ff */
[----:B------:R1:W-:Y:S01]  /*45f0*/  SYNCS.ARRIVE.TRANS64.RED RZ, [UR7], R5 ;  /* 0x00000005ffff79a7 */ /* 0x0003e20008000407 */
[----:B------:R-:W-:Y:S01]  /*4600*/  SHF.L.U32 R6, R4, R10, RZ ;  /* 0x0000000a04067219 */ /* 0x000fe200000006ff */
[----:B------:R1:W-:Y:S04]  /*4610*/  STS [UR37+0x310], R9 ;  /* 0x00031009ff007988 */ /* 0x0003e80008000825 */
[----:B------:R1:W-:Y:S04]  /*4620*/  STAS [R2.64], R10 ;  /* 0x0000000a02007dbd */ /* 0x0003e8000c0008ff */
[----:B------:R1:W-:Y:S04]  /*4630*/  ATOMS.OR RZ, [UR6+0x14], R7 ;  /* 0x00001407ffff798c */ /* 0x0003e8000b000006 */
[----:B------:R1:W-:Y:S04]  /*4640*/  ATOMS.OR RZ, [UR6+0x18], R6 ;  /* 0x00001806ffff798c */ /* 0x0003e8000b000006 */
[----:B------:R1:W-:Y:S02]  /*4650*/  ATOMS.XOR RZ, [UR6+0x10], R4 ;  /* 0x00001004ffff798c */ /* 0x0003e4000b800006 */
.L_x_91:
[----:B------:R-:W-:Y:S05]  /*4660*/  BSYNC B0 ;  /* 0x0000000000007941 */ /* 0x000fea0003800000 */
.L_x_90:
[----:B------:R-:W-:Y:S05]  /*4670*/  BRA.U UP0, `(.L_x_96) ;  /* 0x00000001006c7547 */ /* 0x000fea000b800000 */
[----:B------:R-:W-:-:S03]  /*4680*/  UMOV UR7, 0xffffffff ;  /* 0xffffffff00077882 */ /* 0x000fc60000000000 */
[----:B------:R-:W-:Y:S05]  /*4690*/  BRA.DIV UR7, `(.L_x_97) ;  /* 0x0000007607f87947 */ /* 0x000fea000b800000 */
[----:B------:R-:W-:-:S13]  /*46a0*/  ELECT P6, URZ, PT ;  /* 0x0000000000ff782f */ /* 0x000fda00038c0000 */
.L_x_324:
[----:B------:R-:W-:Y:S05]  /*46b0*/  @!P6 BRA `(.L_x_96) ;  /* 0x00000000005ce947 */ /* 0x000fea0003800000 */
[----:B-1----:R-:W1:Y:S02]  /*46c0*/  LDS R3, [UR6+0x10] ;  /* 0x00001006ff037984 */ /* 0x002e640008000800 */
[----:B-1----:R-:W-:-:S04]  /*46d0*/  SHF.L.U32 R3, R3, 0x1f, RZ ;  /* 0x0000001f03037819 */ /* 0x002fc800000006ff */
[----:B------:R-:W1:Y:S02]  /*46e0*/  SYNCS.PHASECHK.TRANS64.TRYWAIT P0, [UR6+0x8], R3 ;  /* 0x00000803ff0075a7 */ /* 0x000e640008001106 */
[----:B-1----:R-:W-:Y:S05]  /*46f0*/  @P0 BRA `(.L_x_98) ;  /* 0x0000000000080947 */ /* 0x002fea0003800000 */
[----:B------:R-:W1:Y:S02]  /*4700*/  SYNCS.PHASECHK.TRANS64.TRYWAIT P0, [UR6+0x8], R3 ;  /* 0x00000803ff0075a7 */ /* 0x000e640008001106 */
[----:B-1----:R-:W-:Y:S05]  /*4710*/  @!P0 BRA `(.L_x_99) ;  /* 0x0000007400f88947 */ /* 0x002fea0003800000 */
.L_x_98:
[----:B------:R-:W2:Y:S01]  /*4720*/  LDS R5, [UR37+0x310] ;  /* 0x00031025ff057984 */ /* 0x000ea20008000800 */
[----:B-1----:R-:W-:Y:S02]  /*4730*/  HFMA2 R2, -RZ, RZ, 0, 5.9604644775390625e-08 ;  /* 0x00000001ff027431 */ /* 0x002fe400000001ff */
[----:B------:R-:W-:Y:S01]  /*4740*/  IMAD.MOV.U32 R3, RZ, RZ, 0xffff ;  /* 0x0000ffffff037424 */ /* 0x000fe200078e00ff */
[----:B------:R-:W-:Y:S01]  /*4750*/  UPRMT UR7, UR4, 0x654, UR8 ;  /* 0x0000065404077896 */ /* 0x000fe20008000008 */
[----:B--2---:R-:W-:-:S03]  /*4760*/  IMAD.SHL.U32 R4, R5, 0x20, RZ ;  /* 0x0000002005047824 */ /* 0x004fc600078e00ff */
[-C--:B------:R-:W-:Y:S02]  /*4770*/  SHF.L.U32 R3, R3, R5.reuse, RZ ;  /* 0x0000000503037219 */ /* 0x080fe400000006ff */
[----:B------:R-:W-:Y:S01]  /*4780*/  SHF.L.U32 R5, R2, R5, RZ ;  /* 0x0000000502057219 */ /* 0x000fe200000006ff */
[----:B------:R2:W-:Y:S04]  /*4790*/  STS [UR37+0x310], R4 ;  /* 0x00031004ff007988 */ /* 0x0005e80008000825 */
[----:B------:R2:W-:Y:S04]  /*47a0*/  ATOMS.OR RZ, [UR6+0x14], R3 ;  /* 0x00001403ffff798c */ /* 0x0005e8000b000006 */
[----:B------:R2:W-:Y:S01]  /*47b0*/  ATOMS.OR RZ, [UR6+0x18], R5 ;  /* 0x00001805ffff798c */ /* 0x0005e2000b000006 */
[----:B------:R-:W-:Y:S03]  /*47c0*/  SYNCS.ARRIVE.TRANS64.RED.A1T0 RZ, [UR7], RZ ;  /* 0x000000ffffff79a7 */ /* 0x000fe60008100407 */
[----:B------:R2:W-:Y:S01]  /*47d0*/  ATOMS.XOR RZ, [UR6+0x10], R2 ;  /* 0x00001002ffff798c */ /* 0x0005e2000b800006 */
[----:B------:R-:W-:Y:S05]  /*47e0*/  BRA `(.L_x_96) ;  /* 0x0000000000107947 */ /* 0x000fea0003800000 */
.L_x_89:
[----:B------:R-:W-:-:S05]  /*47f0*/  MOV R2, 0xffffffff ;  /* 0xffffffff00027802 */ /* 0x000fca0000000f00 */
[----:B------:R1:W-:Y:S02]  /*4800*/  STS [UR37+0x310], R2 ;  /* 0x00031002ff007988 */ /* 0x0003e40008000825 */
[----:B-1----:R-:W-:Y:S02]  /*4810*/  MOV R2, 0x4830 ;  /* 0x0000483000027802 */ /* 0x002fe40000000f00 */
[----:B-----5:R-:W-:Y:S05]  /*4820*/  CALL.REL.NOINC `($__internal_1_$__cuda_sm10x_tcgen05_guardrail_trap_phase_invalid_during_alloc) ;  /* 0x0000007c00007944 */ /* 0x020fea0003c00000 */
.L_x_96:
[----:B------:R-:W-:Y:S05]  /*4830*/  WARPSYNC.ALL ;  /* 0x0000000000007948 */ /* 0x000fea0003800000 */
[----:B------:R-:W3:Y:S01]  /*4840*/  S2UR UR8, SR_CgaCtaId ;  /* 0x00000000000879c3 */ /* 0x000ee20000008800 */
[----:B------:R-:W-:Y:S01]  /*4850*/  UMOV UR6, 0x400 ;  /* 0x0000040000067882 */ /* 0x000fe20000000000 */
[----:B------:R-:W-:-:S06]  /*4860*/  NOP ;  /* 0x0000000000007918 */ /* 0x000fcc0000000000 */
[----:B------:R-:W-:Y:S06]  /*4870*/  BAR.ARV 0x6, 0xa0 ;  /* 0x0182800000007b1d */ /* 0x000fec0000002000 */
[----:B------:R-:W-:Y:S01]  /*4880*/  LOP3.LUT R0, R0, 0xffff, RZ, 0xc0, !PT ;  /* 0x0000ffff00007812 */ /* 0x000fe200078ec0ff */
[----:B-1----:R-:W-:Y:S01]  /*4890*/  IMAD.MOV.U32 R9, RZ, RZ, 0x1 ;  /* 0x00000001ff097424 */ /* 0x002fe200078e00ff */
[----:B------:R-:W-:Y:S01]  /*48a0*/  LOP3.LUT R8, R8, 0xffff, RZ, 0xc0, !PT ;  /* 0x0000ffff08087812 */ /* 0x000fe200078ec0ff */
[----:B------:R-:W-:Y:S01]  /*48b0*/  UMOV UR22, URZ ;  /* 0x000000ff00167c82 */ /* 0x000fe20008000000 */
[----:B------:R-:W-:Y:S01]  /*48c0*/  R2UR UR12, R0 ;  /* 0x00000000000c72ca */ /* 0x000fe200000e0000 */
[----:B------:R-:W-:Y:S01]  /*48d0*/  UMOV UR21, URZ ;  /* 0x000000ff00157c82 */ /* 0x000fe20008000000 */
[----:B------:R-:W-:Y:S01]  /*48e0*/  R2UR UR13, R8 ;  /* 0x00000000080d72ca */ /* 0x000fe200000e0000 */
[----:B------:R-:W-:Y:S01]  /*48f0*/  IMAD.MOV.U32 R8, RZ, RZ, RZ ;  /* 0x000000ffff087224 */ /* 0x000fe200078e00ff */
[----:B------:R-:W-:Y:S01]  /*4900*/  UMOV UR20, URZ ;  /* 0x000000ff00147c82 */ /* 0x000fe20008000000 */
[----:B------:R-:W-:-:S02]  /*4910*/  UISETP.NE.AND UP2, UPT, UR5, URZ, UPT ;  /* 0x000000ff0500728c */ /* 0x000fc4000bf45270 */
[----:B---3--:R-:W-:Y:S01]  /*4920*/  ULEA UR8, UR8, UR6, 0x18 ;  /* 0x0000000608087291 */ /* 0x008fe2000f8ec0ff */
[----:B------:R-:W1:Y:S03]  /*4930*/  LDCU UR6, c[0x0][0x38c] ;  /* 0x00007180ff0677ac */ /* 0x000e660008000800 */
[----:B------:R-:W-:Y:S02]  /*4940*/  UIADD3 UR14, UPT, UPT, UR8, 0x2600, URZ ;  /* 0x00002600080e7890 */ /* 0x000fe4000fffe0ff */
[----:B------:R-:W-:-:S03]  /*4950*/  UIADD3 UR15, UPT, UPT, UR8, 0x26600, URZ ;  /* 0x00026600080f7890 */ /* 0x000fc6000fffe0ff */
[----:B--2---:R-:W2:Y:S01]  /*4960*/  LDS R2, [UR8+0x310] ;  /* 0x00031008ff027984 */ /* 0x004ea20008000800 */
[----:B------:R-:W-:Y:S02]  /*4970*/  USHF.R.U32.HI UR14, URZ, 0x4, UR14 ;  /* 0x00000004ff0e7899 */ /* 0x000fe4000801160e */
[----:B------:R-:W-:Y:S02]  /*4980*/  USHF.R.U32.HI UR15, URZ, 0x4, UR15 ;  /* 0x00000004ff0f7899 */ /* 0x000fe4000801160f */
[----:B------:R-:W-:Y:S02]  /*4990*/  ULOP3.LUT UR14, UR14, 0x3fff, URZ, 0xc0, !UPT ;  /* 0x00003fff0e0e7892 */ /* 0x000fe4000f8ec0ff */
[----:B------:R-:W-:Y:S02]  /*49a0*/  ULOP3.LUT UR15, UR15, 0x3fff, URZ, 0xc0, !UPT ;  /* 0x00003fff0f0f7892 */ /* 0x000fe4000f8ec0ff */
[----:B------:R-:W-:Y:S02]  /*49b0*/  ULOP3.LUT UR14, UR14, 0x10000, URZ, 0xfc, !UPT ;  /* 0x000100000e0e7892 */ /* 0x000fe4000f8efcff */
[----:B-1----:R-:W-:-:S02]  /*49c0*/  UIADD3 UR6, UPT, UPT, UR6, 0x3f, URZ ;  /* 0x0000003f06067890 */ /* 0x002fc4000fffe0ff */
[----:B------:R-:W-:Y:S02]  /*49d0*/  ULOP3.LUT UR15, UR15, 0x10000, URZ, 0xfc, !UPT ;  /* 0x000100000f0f7892 */ /* 0x000fe4000f8efcff */
[----:B------:R-:W-:Y:S01]  /*49e0*/  USHF.R.S32.HI UR7, URZ, 0x1f, UR6 ;  /* 0x0000001fff077899 */ /* 0x000fe20008011406 */
[----:B------:R-:W-:Y:S01]  /*49f0*/  UMOV UR28, 0x0 ;  /* 0x00000000001c7882 */ /* 0x000fe20000000000 */
[----:B------:R-:W-:Y:S02]  /*4a00*/  UMOV UR29, 0x8100010 ;  /* 0x08100010001d7882 */ /* 0x000fe40000000000 */
[----:B------:R-:W-:Y:S01]  /*4a10*/  ULEA.HI UR7, UR7, UR6, URZ, 0x6 ;  /* 0x0000000607077291 */ /* 0x000fe2000f8f30ff */
[----:B------:R-:W-:Y:S01]  /*4a20*/  UMOV UR26, 0x0 ;  /* 0x00000000001a7882 */ /* 0x000fe20000000000 */
[----:B------:R-:W-:Y:S02]  /*4a30*/  UMOV UR27, 0x8100010 ;  /* 0x08100010001b7882 */ /* 0x000fe40000000000 */
[----:B------:R-:W-:-:S04]  /*4a40*/  USHF.R.S32.HI UR7, URZ, 0x6, UR7 ;  /* 0x00000006ff077899 */ /* 0x000fc80008011407 */
[----:B------:R-:W-:-:S04]  /*4a50*/  UISETP.LT.AND UP0, UPT, UR7, 0x1, UPT ;  /* 0x000000010700788c */ /* 0x000fc8000bf01270 */
[----:B------:R-:W-:Y:S01]  /*4a60*/  USEL UR23, UR7, 0x1, !UP0 ;  /* 0x0000000107177887 */ /* 0x000fe2000c000000 */
[----:B--2---:R-:W-:Y:S02]  /*4a70*/  R2UR UR24, R2 ;  /* 0x00000000021872ca */ /* 0x004fe400000e0000 */
[----:B------:R-:W-:-:S13]  /*4a80*/  CS2R R2, SRZ ;  /* 0x0000000000027805 */ /* 0x000fda000001ff00 */
.L_x_107:
[C---:B------:R-:W-:Y:S02]  /*4a90*/  LEA R0, R8.reuse, UR8, 0x3 ;  /* 0x0000000808007c11 */ /* 0x040fe4000f8e18ff */
[----:B------:R-:W-:Y:S02]  /*4aa0*/  SHF.L.U32 R4, R3, 0x1f, RZ ;  /* 0x0000001f03047819 */ /* 0x000fe400000006ff */
[----:B------:R-:W-:Y:S02]  /*4ab0*/  LEA R5, R8, UR8, 0x4 ;  /* 0x0000000808057c11 */ /* 0x000fe4000f8e20ff */
[----:B------:R-:W1:Y:S02]  /*4ac0*/  SYNCS.PHASECHK.TRANS64.TRYWAIT P0, [R0+URZ+0x260], R4 ;  /* 0x00026004000075a7 */ /* 0x000e6400080011ff */
[----:B-1-34-:R-:W-:Y:S05]  /*4ad0*/  @!P0 BRA `(.L_x_100) ;  /* 0x0000007400208947 */ /* 0x01afea0003800000 */
.L_x_325:
[----:B-1----:R-:W1:Y:S01]  /*4ae0*/  LDS.128 R4, [R5+0x2f0] ;  /* 0x0002f00005047984 */ /* 0x002e620000000c00 */
[----:B------:R-:W-:Y:S02]  /*4af0*/  VIADD R0, R0, 0x270 ;  /* 0x0000027000007836 */ /* 0x000fe40000000000 */
[----:B------:R-:W-:Y:S01]  /*4b00*/  VIADD R8, R8, 0x1 ;  /* 0x0000000108087836 */ /* 0x000fe20000000000 */
[----:B------:R-:W-:Y:S01]  /*4b10*/  @!PT LDS RZ, [RZ] ;  /* 0x00000000fffff984 */ /* 0x000fe20000000800 */
[----:B------:R-:W-:Y:S01]  /*4b20*/  @!PT LDS RZ, [RZ] ;  /* 0x00000000fffff984 */ /* 0x000fe20000000800 */
[----:B------:R-:W-:Y:S01]  /*4b30*/  @!PT LDS RZ, [RZ] ;  /* 0x00000000fffff984 */ /* 0x000fe20000000800 */
[----:B------:R-:W-:Y:S01]  /*4b40*/  @!PT LDS RZ, [RZ] ;  /* 0x00000000fffff984 */ /* 0x000fe20000000800 */
[----:B------:R2:W-:Y:S06]  /*4b50*/  MEMBAR.ALL.CTA ;  /* 0x0000000000007992 */ /* 0x0005ec0000008000 */
[----:B--2---:R-:W2:Y:S01]  /*4b60*/  FENCE.VIEW.ASYNC.S ;  /* 0x00000000000073c6 */ /* 0x004ea20000000000 */
[----:B------:R-:W-:-:S04]  /*4b70*/  PRMT R0, RZ, 0x654, R0 ;  /* 0x00000654ff007816 */ /* 0x000fc80000000000 */
[----:B--2---:R2:W-:Y:S01]  /*4b80*/  SYNCS.ARRIVE.TRANS64.RED.A1T0 RZ, [R0+URZ], RZ ;  /* 0x000000ff00ff79a7 */ /* 0x0045e200081004ff */
[----:B-1----:R-:W-:Y:S01]  /*4b90*/  LOP3.LUT P1, RZ, R6, 0x1, RZ, 0xc0, !PT ;  /* 0x0000000106ff7812 */ /* 0x002fe2000782c0ff */
[----:B--2---:R-:W-:-:S12]  /*4ba0*/  BRA.U UP2, `(.L_x_101) ;  /* 0x0000000102e07547 */ /* 0x004fd8000b800000 */
[----:B------:R-:W1:Y:S01]  /*4bb0*/  LDCU UR6, c[0x0][0x38c] ;  /* 0x00007180ff0677ac */ /* 0x000e620008000800 */
[----:B------:R-:W-:Y:S02]  /*4bc0*/  PLOP3.LUT P2, PT, PT, PT, PT, 0x80, 0x8 ;  /* 0x000000000008781c */ /* 0x000fe40003f4f070 */
[----:B------:R-:W-:Y:S01]  /*4bd0*/  SHF.L.U32 R4, R9, 0x1f, RZ ;  /* 0x0000001f09047819 */ /* 0x000fe200000006ff */
[----:B------:R-:W-:Y:S02]  /*4be0*/  ULEA UR10, UR22, UR8, 0x3 ;  /* 0x00000008160a7291 */ /* 0x000fe4000f8e18ff */
[----:B------:R-:W-:Y:S02]  /*4bf0*/  ULEA UR11, UR22, UR24, 0x5 ;  /* 0x00000018160b7291 */ /* 0x000fe4000f8e28ff */
[----:B-1----:R-:W-:-:S06]  /*4c00*/  UISETP.GE.AND UP0, UPT, UR6, 0x1, UPT ;  /* 0x000000010600788c */ /* 0x002fcc000bf06270 */
[----:B------:R-:W-:-:S05]  /*4c10*/  PLOP3.LUT P0, PT, PT, PT, UP0, 0x80, 0x8 ;  /* 0x000000000008781c */ /* 0x000fca0003f0f008 */
[----:B------:R-:W-:-:S08]  /*4c20*/  @UP0 ULEA UR6, UR21, UR8, 0x3 ;  /* 0x0000000815060291 */ /* 0x000fd0000f8e18ff */
[----:B------:R-:W-:-:S04]  /*4c30*/  @P0 SHF.L.U32 R0, R2, 0x1f, RZ ;  /* 0x0000001f02000819 */ /* 0x000fc800000006ff */
[----:B------:R1:W2:Y:S01]  /*4c40*/  @P0 SYNCS.PHASECHK.TRANS64.TRYWAIT P2, [UR6], R0 ;  /* 0x00000000ff0005a7 */ /* 0x0002a20008041106 */
[----:B------:R-:W3:Y:S02]  /*4c50*/  SYNCS.PHASECHK.TRANS64.TRYWAIT P0, [UR10+0x2a0], R4 ;  /* 0x0002a004ff0075a7 */ /* 0x000ee4000800110a */
[----:B-123--:R-:W-:Y:S05]  /*4c60*/  @!P0 BRA `(.L_x_102) ;  /* 0x0000007000d08947 */ /* 0x00efea0003800000 */
.L_x_327:
[----:B------:R-:W-:Y:S01]  /*4c70*/  UMOV UR19, UR20 ;  /* 0x0000001400137c82 */ /* 0x000fe20008000000 */
[----:B------:R-:W-:Y:S05]  /*4c80*/  BRA.U !UP0, `(.L_x_103) ;  /* 0x0000000108987547 */ /* 0x000fea000b800000 */
[----:B------:R-:W-:Y:S02]  /*4c90*/  UIADD3 UR19, UPT, UPT, UR23, UR20, URZ ;  /* 0x0000001417137290 */ /* 0x000fe4000fffe0ff */
[----:B------:R-:W-:Y:S01]  /*4ca0*/  UPLOP3.LUT UP3, UPT, UPT, UPT, UPT, 0x40, 0x4 ;  /* 0x000000000004789c */ /* 0x000fe20003f6e870 */
[----:B------:R-:W-:Y:S01]  /*4cb0*/  UMOV UR18, UR7 ;  /* 0x0000000700127c82 */ /* 0x000fe20008000000 */
[----:B------:R-:W-:-:S09]  /*4cc0*/  UMOV UR17, UR21 ;  /* 0x0000001500117c82 */ /* 0x000fd20008000000 */
.L_x_106:
[----:B--2---:R-:W-:Y:S01]  /*4cd0*/  ULEA UR9, UR17, UR8, 0x3 ;  /* 0x0000000811097291 */ /* 0x004fe2000f8e18ff */
[----:B---3--:R-:W-:Y:S11]  /*4ce0*/  @P2 BRA `(.L_x_104) ;  /* 0x00000000000c2947 */ /* 0x008ff60003800000 */
[----:B-1----:R-:W-:Y:S04]  /*4cf0*/  SHF.L.U32 R4, R2, 0x1f, RZ ;  /* 0x0000001f02047819 */ /* 0x002fe800000006ff */
[----:B------:R-:W1:Y:S02]  /*4d00*/  SYNCS.PHASECHK.TRANS64.TRYWAIT P0, [UR9], R4 ;  /* 0x00000004ff0075a7 */ /* 0x000e640008001109 */
[----:B-1----:R-:W-:Y:S05]  /*4d10*/  @!P0 BRA `(.L_x_105) ;  /* 0x0000007000bc8947 */ /* 0x002fea0003800000 */
.L_x_104:
[----:B------:R-:W-:Y:S01]  /*4d20*/  UISETP.NE.AND UP0, UPT, UR18, 0x1, UPT ;  /* 0x000000011200788c */ /* 0x000fe2000bf05270 */
[----:B------:R-:W-:Y:S01]  /*4d30*/  PLOP3.LUT P2, PT, PT, PT, PT, 0x80, 0x8 ;  /* 0x000000000008781c */ /* 0x000fe20003f4f070 */
[----:B------:R-:W-:Y:S02]  /*4d40*/  UIADD3 UR21, UPT, UPT, UR17, 0x1, URZ ;  /* 0x0000000111157890 */ /* 0x000fe4000fffe0ff */
[----:B------:R-:W-:Y:S02]  /*4d50*/  ULEA UR30, UR17, UR15, 0x7 ;  /* 0x0000000f111e7291 */ /* 0x000fe4000f8e38ff */
[----:B------:R-:W-:Y:S01]  /*4d60*/  UISETP.NE.AND UP1, UPT, UR21, 0x24, UPT ;  /* 0x000000241500788c */ /* 0x000fe2000bf25270 */
[----:B------:R-:W-:Y:S01]  /*4d70*/  PLOP3.LUT P0, PT, PT, PT, UP0, 0x80, 0x8 ;  /* 0x000000000008781c */ /* 0x000fe20003f0f008 */
[----:B------:R-:W-:Y:S02]  /*4d80*/  ULEA UR32, UR17, UR14, 0x8 ;  /* 0x0000000e11207291 */ /* 0x000fe4000f8e40ff */
[----:B------:R-:W-:Y:S02]  /*4d90*/  USEL UR16, URZ, 0x1, UP1 ;  /* 0x00000001ff107887 */ /* 0x000fe40008800000 */
[----:B------:R-:W-:Y:S02]  /*4da0*/  USEL UR21, UR21, URZ, UP1 ;  /* 0x000000ff15157287 */ /* 0x000fe40008800000 */
[----:B------:R-:W-:Y:S02]  /*4db0*/  UIADD3 UR36, UPT, UPT, UR30, 0x2, URZ ;  /* 0x000000021e247890 */ /* 0x000fe4000fffe0ff */
[----:B------:R-:W-:Y:S01]  /*4dc0*/  @UP0 ULEA UR6, UR21, UR8, 0x3 ;  /* 0x0000000815060291 */ /* 0x000fe2000f8e18ff */
[----:B------:R-:W-:Y:S01]  /*4dd0*/  LOP3.LUT R2, R2, UR16, RZ, 0x3c, !PT ;  /* 0x0000001002027c12 */ /* 0x000fe2000f8e3cff */
[----:B------:R-:W-:Y:S02]  /*4de0*/  UIADD3 UR34, UPT, UPT, UR32, 0x2, URZ ;  /* 0x0000000220227890 */ /* 0x000fe4000fffe0ff */
[----:B------:R-:W-:Y:S01]  /*4df0*/  UIADD3 UR9, UPT, UPT, UR9, 0x120, URZ ;  /* 0x0000012009097890 */ /* 0x000fe2000fffe0ff */
[----:B-1----:R-:W-:Y:S01]  /*4e00*/  @P0 SHF.L.U32 R0, R2, 0x1f, RZ ;  /* 0x0000001f02000819 */ /* 0x002fe200000006ff */
[----:B------:R-:W-:Y:S01]  /*4e10*/  UMOV UR31, 0x80004020 ;  /* 0x80004020001f7882 */ /* 0x000fe20000000000 */
[----:B------:R-:W-:Y:S01]  /*4e20*/  UMOV UR33, 0x80004020 ;  /* 0x8000402000217882 */ /* 0x000fe20000000000 */
[----:B------:R-:W-:Y:S01]  /*4e30*/  UMOV UR37, 0x80004020 ;  /* 0x8000402000257882 */ /* 0x000fe20000000000 */
[----:B------:R2:W3:Y:S01]  /*4e40*/  @P0 SYNCS.PHASECHK.TRANS64.TRYWAIT P2, [UR6], R0 ;  /* 0x00000000ff0005a7 */ /* 0x0004e20008041106 */
[----:B------:R-:W-:Y:S01]  /*4e50*/  UIADD3 UR20, UPT, UPT, UR20, 0x1, URZ ;  /* 0x0000000114147890 */ /* 0x000fe2000fffe0ff */
[----:B------:R2:W-:Y:S01]  /*4e60*/  UTCQMMA.2CTA gdesc[UR32], gdesc[UR30], tmem[UR11], tmem[UR28], idesc[UR29], UP3 ;  /* 0x00ff1c1e200075ea */ /* 0x0005e20009a0030b */
[----:B------:R-:W-:Y:S02]  /*4e70*/  UIADD3 UR18, UPT, UPT, UR18, -0x1, URZ ;  /* 0xffffffff12127890 */ /* 0x000fe4000fffe0ff */
[----:B------:R-:W-:Y:S02]  /*4e80*/  UISETP.NE.AND UP0, UPT, UR20, UR19, UPT ;  /* 0x000000131400728c */ /* 0x000fe4000bf05270 */
[----:B------:R-:W-:Y:S01]  /*4e90*/  UPLOP3.LUT UP3, UPT, UPT, UPT, UPT, 0x80, 0x8 ;  /* 0x000000000008789c */ /* 0x000fe20003f6f070 */
[----:B------:R-:W-:Y:S01]  /*4ea0*/  UMOV UR35, 0x80004020 ;  /* 0x8000402000237882 */ /* 0x000fe20000000000 */
[----:B------:R-:W-:Y:S01]  /*4eb0*/  UMOV UR17, UR21 ;  /* 0x0000001500117c82 */ /* 0x000fe20008000000 */
[----:B------:R2:W-:Y:S01]  /*4ec0*/  UTCQMMA.2CTA gdesc[UR34], gdesc[UR36], tmem[UR11], tmem[UR26], idesc[UR27], UPT ;  /* 0x00ff1a24220075ea */ /* 0x0005e2000ba0030b */
[----:B------:R2:W-:Y:S03]  /*4ed0*/  UTCBAR.2CTA.MULTICAST [UR9], URZ, UR13 ;  /* 0x000000ff090073e9 */ /* 0x0005e6000820080d */
[----:B------:R-:W-:Y:S05]  /*4ee0*/  BRA.U UP0, `(.L_x_106) ;  /* 0xfffffffd00787547 */ /* 0x000fea000b83ffff */
.L_x_103:
[----:B------:R-:W-:Y:S01]  /*4ef0*/  UIADD3 UR10, UPT, UPT, UR10, 0x280, URZ ;  /* 0x000002800a0a7890 */ /* 0x000fe2000fffe0ff */
[----:B------:R-:W-:-:S08]  /*4f00*/  UMOV UR20, UR19 ;  /* 0x0000001300147c82 */ /* 0x000fd00008000000 */
[----:B------:R4:W-:Y:S01]  /*4f10*/  UTCBAR.2CTA.MULTICAST [UR10], URZ, UR12 ;  /* 0x000000ff0a0073e9 */ /* 0x0009e2000820080c */
[----:B------:R-:W-:Y:S02]  /*4f20*/  NOP ;  /* 0x0000000000007918 */ /* 0x000fe40000000000 */
.L_x_101:
[----:B------:R-:W-:Y:S01]  /*4f30*/  UIADD3 UR22, UPT, UPT, UR22, 0x1, URZ ;  /* 0x0000000116167890 */ /* 0x000fe2000fffe0ff */
[----:B------:R-:W-:-:S03]  /*4f40*/  ISETP.NE.AND P0, PT, R8, 0x2, PT ;  /* 0x000000020800780c */ /* 0x000fc60003f05270 */
[----:B------:R-:W-:Y:S01]  /*4f50*/  UISETP.NE.AND UP0, UPT, UR22, 0x4, UPT ;  /* 0x000000041600788c */ /* 0x000fe2000bf05270 */
[----:B-12---:R-:W-:Y:S02]  /*4f60*/  SEL R0, RZ, 0x1, P0 ;  /* 0x00000001ff007807 */ /* 0x006fe40000000000 */
[----:B------:R-:W-:Y:S01]  /*4f70*/  SEL R8, R8, RZ, P0 ;  /* 0x000000ff08087207 */ /* 0x000fe20000000000 */
[----:B------:R-:W-:Y:S01]  /*4f80*/  USEL UR6, URZ, 0x1, UP0 ;  /* 0x00000001ff067887 */ /* 0x000fe20008000000 */
[----:B------:R-:W-:Y:S01]  /*4f90*/  LOP3.LUT R3, R3, R0, RZ, 0x3c, !PT ;  /* 0x0000000003037212 */ /* 0x000fe200078e3cff */
[----:B------:R-:W-:-:S04]  /*4fa0*/  USEL UR22, UR22, URZ, UP0 ;  /* 0x000000ff16167287 */ /* 0x000fc80008000000 */
[----:B------:R-:W-:Y:S01]  /*4fb0*/  LOP3.LUT R9, R9, UR6, RZ, 0x3c, !PT ;  /* 0x0000000609097c12 */ /* 0x000fe2000f8e3cff */
[----:B------:R-:W-:Y:S07]  /*4fc0*/  @P1 BRA `(.L_x_107) ;  /* 0xfffffff800b01947 */ /* 0x000fee000383ffff */
[----:B------:R-:W1:Y:S01]  /*4fd0*/  S2UR UR6, SR_CgaCtaId ;  /* 0x00000000000679c3 */ /* 0x000e620000008800 */
[----:B------:R-:W-:Y:S01]  /*4fe0*/  ELECT P0, URZ, PT ;  /* 0x0000000000ff782f */ /* 0x000fe20003800000 */
[----:B------:R-:W-:Y:S01]  /*4ff0*/  HFMA2 R0, -RZ, RZ, 0, 5.9604644775390625e-08 ;  /* 0x00000001ff007431 */ /* 0x000fe200000001ff */
[----:B------:R-:W-:-:S05]  /*5000*/  UMOV UR7, 0x40 ;  /* 0x0000004000077882 */ /* 0x000fca0000000000 */
[----:B------:R-:W-:Y:S01]  /*5010*/  UVIRTCOUNT.DEALLOC.SMPOOL 0x80 ;  /* 0x000000800000784c */ /* 0x000fe20000000000 */
[----:B------:R-:W-:Y:S02]  /*5020*/  UISETP.NE.AND UP0, UPT, UR5, URZ, UPT ;  /* 0x000000ff0500728c */ /* 0x000fe4000bf05270 */
[----:B-1----:R-:W-:-:S09]  /*5030*/  ULEA UR6, UR6, UR7, 0x18 ;  /* 0x0000000706067291 */ /* 0x002fd2000f8ec0ff */
[----:B------:R1:W-:Y:S01]  /*5040*/  @P0 STS.U8 [UR6+0x1c], R0 ;  /* 0x00001c00ff000988 */ /* 0x0003e20008000006 */
[----:B------:R-:W-:Y:S05]  /*5050*/  BRA.U UP0, `(.L_x_108) ;  /* 0x0000000100a07547 */ /* 0x000fea000b800000 */
[----:B------:R-:W-:Y:S01]  /*5060*/  UIADD3 UR5, UPT, UPT, UR8, 0x2a0, URZ ;  /* 0x000002a008057890 */ /* 0x000fe2000fffe0ff */
[----:B------:R-:W-:-:S03]  /*5070*/  SHF.L.U32 R2, R9, 0x1f, RZ ;  /* 0x0000001f09027819 */ /* 0x000fc600000006ff */
[----:B------:R-:W-:-:S09]  /*5080*/  ULEA UR7, UR22, UR5, 0x3 ;  /* 0x0000000516077291 */ /* 0x000fd2000f8e18ff */
[----:B------:R-:W2:Y:S02]  /*5090*/  SYNCS.PHASECHK.TRANS64.TRYWAIT P0, [UR7], R2 ;  /* 0x00000002ff0075a7 */ /* 0x000ea40008001107 */
[----:B--2---:R-:W-:Y:S05]  /*50a0*/  @!P0 BRA `(.L_x_109) ;  /* 0x0000006c00f08947 */ /* 0x004fea0003800000 */
.L_x_330:
[----:B------:R-:W-:-:S04]  /*50b0*/  UIADD3 UR9, UPT, UPT, UR22, 0x1, URZ ;  /* 0x0000000116097890 */ /* 0x000fc8000fffe0ff */
[----:B------:R-:W-:-:S04]  /*50c0*/  UISETP.NE.AND UP1, UPT, UR9, 0x4, UPT ;  /* 0x000000040900788c */ /* 0x000fc8000bf25270 */
[----:B----4-:R-:W-:Y:S02]  /*50d0*/  USEL UR10, URZ, 0x1, UP1 ;  /* 0x00000001ff0a7887 */ /* 0x010fe40008800000 */
[----:B------:R-:W-:-:S04]  /*50e0*/  USEL UR9, UR9, URZ, UP1 ;  /* 0x000000ff09097287 */ /* 0x000fc80008800000 */
[----:B------:R-:W-:Y:S01]  /*50f0*/  ULEA UR7, UR9, UR5, 0x3 ;  /* 0x0000000509077291 */ /* 0x000fe2000f8e18ff */
[----:B-1----:R-:W-:-:S04]  /*5100*/  LOP3.LUT R2, R9, UR10, RZ, 0x3c, !PT ;  /* 0x0000000a09027c12 */ /* 0x002fc8000f8e3cff */
[----:B------:R-:W-:-:S04]  /*5110*/  SHF.L.U32 R3, R2, 0x1f, RZ ;  /* 0x0000001f02037819 */ /* 0x000fc800000006ff */
[----:B------:R-:W1:Y:S02]  /*5120*/  SYNCS.PHASECHK.TRANS64.TRYWAIT P0, [UR7], R3 ;  /* 0x00000003ff0075a7 */ /* 0x000e640008001107 */
[----:B-1----:R-:W-:Y:S05]  /*5130*/  @!P0 BRA `(.L_x_110) ;  /* 0x0000006c00e48947 */ /* 0x002fea0003800000 */
.L_x_332:
        /* <DEDUP_REMOVED lines=9> */
.L_x_334:
[----:B------:R-:W-:-:S04]  /*51d0*/  UIADD3 UR9, UPT, UPT, UR9, 0x1, URZ ;  /* 0x0000000109097890 */ /* 0x000fc8000fffe0ff */
[----:B------:R-:W-:-:S04]  /*51e0*/  UISETP.NE.AND UP1, UPT, UR9, 0x4, UPT ;  /* 0x000000040900788c */ /* 0x000fc8000bf25270 */
[----:B------:R-:W-:Y:S02]  /*51f0*/  USEL UR7, URZ, 0x1, UP1 ;  /* 0x00000001ff077887 */ /* 0x000fe40008800000 */
[----:B------:R-:W-:-:S04]  /*5200*/  USEL UR9, UR9, URZ, UP1 ;  /* 0x000000ff09097287 */ /* 0x000fc80008800000 */
[----:B------:R-:W-:Y:S01]  /*5210*/  ULEA UR9, UR9, UR5, 0x3 ;  /* 0x0000000509097291 */ /* 0x000fe2000f8e18ff */
[----:B------:R-:W-:-:S04]  /*5220*/  LOP3.LUT R2, R2, UR7, RZ, 0x3c, !PT ;  /* 0x0000000702027c12 */ /* 0x000fc8000f8e3cff */
[----:B------:R-:W-:Y:S01]  /*5230*/  SHF.L.U32 R2, R2, 0x1f, RZ ;  /* 0x0000001f02027819 */ /* 0x000fe200000006ff */
[----:B-1----:R-:W-:-:S04]  /*5240*/  IMAD.U32 R0, RZ, RZ, UR9 ;  /* 0x00000009ff007e24 */ /* 0x002fc8000f8e00ff */
[----:B------:R1:W2:Y:S03]  /*5250*/  SYNCS.PHASECHK.TRANS64.TRYWAIT P0, [R0+URZ], R2 ;  /* 0x00000002000075a7 */ /* 0x0002a600080011ff */
[----:B--2---:R-:W-:Y:S05]  /*5260*/  @!P0 NANOSLEEP.SYNCS 0x989680 ;  /* 0x009896800000895d */ /* 0x004fea0003900000 */
[----:B------:R-:W2:Y:S02]  /*5270*/  @!P0 SYNCS.PHASECHK.TRANS64 P0, [R0+URZ], R2 ;  /* 0x00000002000085a7 */ /* 0x000ea400080010ff */
[----:B--2---:R-:W-:Y:S05]  /*5280*/  @P0 BRA `(.L_x_112) ;  /* 0x0000000000200947 */ /* 0x004fea0003800000 */
.L_x_113:
[----:B--2---:R2:W4:Y:S02]  /*5290*/  SYNCS.PHASECHK.TRANS64.TRYWAIT P0, [R0+URZ], R2 ;  /* 0x00000002000075a7 */ /* 0x00452400080011ff */
[----:B----4-:R-:W-:Y:S05]  /*52a0*/  @!P0 NANOSLEEP.SYNCS 0x989680 ;  /* 0x009896800000895d */ /* 0x010fea0003900000 */
[----:B------:R-:W4:Y:S02]  /*52b0*/  @!P0 SYNCS.PHASECHK.TRANS64 P0, [R0+URZ], R2 ;  /* 0x00000002000085a7 */ /* 0x000f2400080010ff */
[----:B----4-:R-:W-:Y:S05]  /*52c0*/  @!P0 BRA `(.L_x_113) ;  /* 0xfffffffc00f08947 */ /* 0x010fea000383ffff */
[----:B------:R-:W-:Y:S05]  /*52d0*/  BRA `(.L_x_112) ;  /* 0x00000000000c7947 */ /* 0x000fea0003800000 */
.L_x_108:
[----:B------:R-:W-:-:S04]  /*52e0*/  UIADD3 UR5, UPT, UPT, UR8, 0x2e0, URZ ;  /* 0x000002e008057890 */ /* 0x000fc8000fffe0ff */
[----:B------:R-:W-:-:S09]  /*52f0*/  UPRMT UR5, UR4, 0x654, UR5 ;  /* 0x0000065404057896 */ /* 0x000fd20008000005 */
[----:B------:R-:W-:Y:S03]  /*5300*/  SYNCS.ARRIVE.TRANS64.RED.A1T0 RZ, [UR5], RZ ;  /* 0x000000ffffff79a7 */ /* 0x000fe60008100405 */
.L_x_112:
[----:B-12---:R-:W-:Y:S01]  /*5310*/  SHF.L.U32 R2, RZ, 0x1f, RZ ;  /* 0x0000001fff027819 */ /* 0x006fe200000006ff */
[----:B------:R-:W-:Y:S01]  /*5320*/  UIADD3 UR5, UPT, UPT, UR8, 0x2e0, URZ ;  /* 0x000002e008057890 */ /* 0x000fe2000fffe0ff */
[----:B------:R-:W-:Y:S02]  /*5330*/  PLOP3.LUT P0, PT, PT, PT, UP0, 0x80, 0x8 ;  /* 0x000000000008781c */ /* 0x000fe40003f0f008 */
[----:B------:R-:W1:Y:S02]  /*5340*/  SYNCS.PHASECHK.TRANS64.TRYWAIT P1, [UR8+0x2e0], R2 ;  /* 0x0002e002ff0075a7 */ /* 0x000e640008021108 */
[----:B-1----:R-:W-:Y:S09]  /*5350*/  @!P1 BRA `(.L_x_114) ;  /* 0x0000006c008c9947 */ /* 0x002ff20003800000 */
.L_x_336:
[----:B------:R-:W-:Y:S01]  /*5360*/  @!UP0 UPRMT UR5, UR4, 0x654, UR5 ;  /* 0x0000065404058896 */ /* 0x000fe20008000005 */
[----:B------:R-:W-:Y:S02]  /*5370*/  UMOV UR8, 0xffff ;  /* 0x0000ffff00087882 */ /* 0x000fe40000000000 */
[----:B------:R-:W-:-:S06]  /*5380*/  UMOV UR4, 0x1 ;  /* 0x0000000100047882 */ /* 0x000fcc0000000000 */
[----:B------:R-:W-:Y:S01]  /*5390*/  @!P0 SYNCS.ARRIVE.TRANS64.RED.A1T0 RZ, [UR5], RZ ;  /* 0x000000ffffff89a7 */ /* 0x000fe20008100405 */
[----:B------:R-:W-:Y:S01]  /*53a0*/  NOP ;  /* 0x0000000000007918 */ /* 0x000fe20000000000 */
[----:B-1----:R-:W1:Y:S01]  /*53b0*/  LDS R0, [UR6+0x14] ;  /* 0x00001406ff007984 */ /* 0x002e620008000800 */
[----:B------:R-:W-:-:S04]  /*53c0*/  ULOP3.LUT UR5, UR24, 0xffff, URZ, 0xc0, !UPT ;  /* 0x0000ffff18057892 */ /* 0x000fc8000f8ec0ff */
[----:B------:R-:W-:-:S04]  /*53d0*/  USHF.R.U32.HI UR5, URZ, 0x5, UR5 ;  /* 0x00000005ff057899 */ /* 0x000fc80008011605 */
[----:B------:R-:W-:Y:S02]  /*53e0*/  USHF.L.U32 UR8, UR8, UR5, URZ ;  /* 0x0000000508087299 */ /* 0x000fe400080006ff */
[----:B------:R-:W-:-:S04]  /*53f0*/  USHF.L.U32 UR4, UR4, UR5, URZ ;  /* 0x0000000504047299 */ /* 0x000fc800080006ff */
[----:B-1----:R-:W-:-:S04]  /*5400*/  LOP3.LUT R0, R0, UR8, RZ, 0xc0, !PT ;  /* 0x0000000800007c12 */ /* 0x002fc8000f8ec0ff */
[----:B------:R-:W-:-:S13]  /*5410*/  ISETP.NE.AND P0, PT, R0, UR8, PT ;  /* 0x0000000800007c0c */ /* 0x000fda000bf05270 */
[----:B------:R-:W-:Y:S05]  /*5420*/  @P0 BRA `(.L_x_115) ;  /* 0x0000000000580947 */ /* 0x000fea0003800000 */
[----:B------:R-:W1:Y:S02]  /*5430*/  LDS R0, [UR6+0x18] ;  /* 0x00001806ff007984 */ /* 0x000e640008000800 */
[----:B-1----:R-:W-:-:S04]  /*5440*/  LOP3.LUT R0, R0, UR4, RZ, 0xc0, !PT ;  /* 0x0000000400007c12 */ /* 0x002fc8000f8ec0ff */
[----:B------:R-:W-:-:S13]  /*5450*/  ISETP.NE.AND P0, PT, R0, UR4, PT ;  /* 0x0000000400007c0c */ /* 0x000fda000bf05270 */
[----:B------:R-:W-:Y:S05]  /*5460*/  @P0 BRA `(.L_x_116) ;  /* 0x00000000003c0947 */ /* 0x000fea0003800000 */
[----:B------:R-:W1:Y:S01]  /*5470*/  S2R R2, SR_LANEID ;  /* 0x0000000000027919 */ /* 0x000e620000000000 */
[----:B------:R-:W-:Y:S01]  /*5480*/  ULOP3.LUT UR8, URZ, UR8, URZ, 0x33, !UPT ;  /* 0x00000008ff087292 */ /* 0x000fe2000f8e33ff */
[----:B------:R-:W-:Y:S02]  /*5490*/  VOTEU.ANY UR7, UPT, PT ;  /* 0x0000000000077886 */ /* 0x000fe400038e0100 */
[----:B------:R-:W-:-:S03]  /*54a0*/  UFLO.U32 UR7, UR7 ;  /* 0x00000007000772bd */ /* 0x000fc600080e0000 */
[----:B------:R-:W-:-:S04]  /*54b0*/  IMAD.U32 R0, RZ, RZ, UR8 ;  /* 0x00000008ff007e24 */ /* 0x000fc8000f8e00ff */
[----:B------:R2:W3:Y:S02]  /*54c0*/  REDUX UR5, R0 ;  /* 0x00000000000573c4 */ /* 0x0004e40000000000 */
[----:B------:R1:W-:Y:S02]  /*54d0*/  UTCATOMSWS.AND URZ, UR8 ;  /* 0x0000000800ff79e3 */ /* 0x0003e40008000000 */
[----:B-1----:R-:W-:Y:S02]  /*54e0*/  ISETP.EQ.U32.AND P0, PT, R2, UR7, PT ;  /* 0x0000000702007c0c */ /* 0x002fe4000bf02070 */
[----:B--2---:R-:W-:Y:S02]  /*54f0*/  LOP3.LUT R0, RZ, UR4, RZ, 0x33, !PT ;  /* 0x00000004ff007c12 */ /* 0x004fe4000f8e33ff */
[----:B---3--:R-:W-:Y:S02]  /*5500*/  MOV R2, UR5 ;  /* 0x0000000500027c02 */ /* 0x008fe40008000f00 */
[----:B------:R-:W1:Y:S07]  /*5510*/  REDUX UR4, R0 ;  /* 0x00000000000473c4 */ /* 0x000e6e0000000000 */
[----:B------:R2:W-:Y:S01]  /*5520*/  @P0 ATOMS.AND RZ, [UR6+0x14], R2 ;  /* 0x00001402ffff098c */ /* 0x0005e2000a800006 */
[----:B-1----:R-:W-:-:S05]  /*5530*/  IMAD.U32 R0, RZ, RZ, UR4 ;  /* 0x00000004ff007e24 */ /* 0x002fca000f8e00ff */
[----:B------:R2:W-:Y:S01]  /*5540*/  @P0 ATOMS.AND RZ, [UR6+0x18], R0 ;  /* 0x00001800ffff098c */ /* 0x0005e2000a800006 */
[----:B------:R-:W-:Y:S05]  /*5550*/  BRA `(.L_x_117) ;  /* 0x0000000000147947 */ /* 0x000fea0003800000 */
.L_x_116:
[----:B------:R-:W-:Y:S02]  /*5560*/  MOV R2, 0x5580 ;  /* 0x0000558000027802 */ /* 0x000fe40000000f00 */
[----:B---345:R-:W-:Y:S05]  /*5570*/  CALL.REL.NOINC `($__internal_0_$__cuda_sm10x_tcgen05_guardrail_trap_col_being_dealloced_not_returned_by_alloc) ;  /* 0x0000006c00a07944 */ /* 0x038fea0003c00000 */
[----:B------:R-:W-:Y:S05]  /*5580*/  BRA `(.L_x_117) ;  /* 0x0000000000087947 */ /* 0x000fea0003800000 */
.L_x_115:
[----:B------:R-:W-:Y:S02]  /*5590*/  MOV R2, 0x55b0 ;  /* 0x000055b000027802 */ /* 0x000fe40000000f00 */
[----:B---345:R-:W-:Y:S05]  /*55a0*/  CALL.REL.NOINC `($__internal_2_$__cuda_sm10x_tcgen05_guardrail_trap_unallocated_columns_being_dealloced) ;  /* 0x0000006c00ac7944 */ /* 0x038fea0003c00000 */
.L_x_117:
[----:B------:R-:W-:Y:S01]  /*55b0*/  NOP ;  /* 0x0000000000007918 */ /* 0x000fe20000000000 */
[----:B----4-:R-:W-:Y:S05]  /*55c0*/  EXIT ;  /* 0x000000000000794d */ /* 0x010fea0003800000 */
.L_x_88:
[----:B------:R-:W-:-:S09]  /*55d0*/  UISETP.NE.OR UP5, UPT, UR10, 0x3, UP5 ;  /* 0x000000030a00788c */ /* 0x000fd2000afa5670 */
[----:B------:R-:W-:Y:S05]  /*55e0*/  BRA.U UP5, `(.L_x_118) ;  /* 0x0000000905c87547 */ /* 0x000fea000b800000 */
[----:B------:R-:W1:Y:S01]  /*55f0*/  LDC R0, c[0x0][0xb30] ;  /* 0x0002cc00ff007b82 */ /* 0x000e620000000800 */
[----:B------:R-:W2:Y:S01]  /*5600*/  LDCU.64 UR8, c[0x0][0x888] ;  /* 0x00011100ff0877ac */ /* 0x000ea20008000a00 */
[----:B------:R-:W-:Y:S01]  /*5610*/  IMAD.MOV.U32 R28, RZ, RZ, 0x1 ;  /* 0x00000001ff1c7424 */ /* 0x000fe200078e00ff */
[----:B------:R-:W-:Y:S01]  /*5620*/  CS2R R26, SRZ ;  /* 0x00000000001a7805 */ /* 0x000fe2000001ff00 */
[----:B------:R-:W-:Y:S01]  /*5630*/  IMAD.MOV.U32 R23, RZ, RZ, 0x1000 ;  /* 0x00001000ff177424 */ /* 0x000fe200078e00ff */
[----:B------:R-:W3:Y:S03]  /*5640*/  LDCU.64 UR4, c[0x0][0x890] ;  /* 0x00011200ff0477ac */ /* 0x000ee60008000a00 */
[----:B------:R-:W4:Y:S01]  /*5650*/  LDC R22, c[0x0][0x370] ;  /* 0x0000dc00ff167b82 */ /* 0x000f220000000800 */
[----:B------:R-:W-:Y:S01]  /*5660*/  UMOV UR6, 0x400 ;  /* 0x0000040000067882 */ /* 0x000fe20000000000 */
[----:B------:R-:W-:-:S02]  /*5670*/  UPLOP3.LUT UP1, UPT, UPT, UPT, UPT, 0x40, 0x4 ;  /* 0x000000000004789c */ /* 0x000fc40003f2e870 */
[----:B------:R-:W-:-:S04]  /*5680*/  ULEA UR6, UR37, UR6, 0x18 ;  /* 0x0000000625067291 */ /* 0x000fc8000f8ec0ff */
[----:B------:R-:W4:Y:S01]  /*5690*/  LDC R3, c[0x0][0xb0c] ;  /* 0x0002c300ff037b82 */ /* 0x000f220000000800 */
[----:B--2---:R-:W-:Y:S02]  /*56a0*/  UISETP.NE.U32.AND UP2, UPT, UR8, URZ, UPT ;  /* 0x000000ff0800728c */ /* 0x004fe4000bf45070 */
[----:B------:R-:W-:Y:S02]  /*56b0*/  UIADD3 UR8, UPT, UPT, UR6, 0x240, URZ ;  /* 0x0000024006087890 */ /* 0x000fe4000fffe0ff */
[----:B---3--:R-:W-:-:S03]  /*56c0*/  UISETP.NE.U32.AND UP3, UPT, UR4, URZ, UPT ;  /* 0x000000ff0400728c */ /* 0x008fc6000bf65070 */
[----:B------:R-:W2:Y:S01]  /*56d0*/  LDC R20, c[0x0][0xb20] ;  /* 0x0002c800ff147b82 */ /* 0x000ea20000000800 */
[----:B-1----:R-:W-:Y:S01]  /*56e0*/  ISETP.NE.AND P1, PT, R0, 0x1, PT ;  /* 0x000000010000780c */ /* 0x002fe20003f25270 */
[----:B------:R-:W-:Y:S02]  /*56f0*/  UISETP.NE.AND.EX UP2, UPT, UR9, URZ, UPT, UP2 ;  /* 0x000000ff0900728c */ /* 0x000fe4000bf45320 */
[----:B------:R-:W-:Y:S02]  /*5700*/  UPRMT UR37, UR37, 0x654, UR8 ;  /* 0x0000065425257896 */ /* 0x000fe40008000008 */
[----:B------:R-:W-:Y:S02]  /*5710*/  UISETP.NE.AND.EX UP3, UPT, UR5, URZ, UPT, UP3 ;  /* 0x000000ff0500728c */ /* 0x000fe4000bf65330 */
[----:B------:R-:W1:Y:S08]  /*5720*/  LDC.64 R30, c[0x0][0x348] ;  /* 0x0000d200ff1e7b82 */ /* 0x000e700000000a00 */
[----:B------:R-:W3:Y:S08]  /*5730*/  LDC.64 R14, c[0x0][0xb10] ;  /* 0x0002c400ff0e7b82 */ /* 0x000ef00000000a00 */
[----:B------:R-:W1:Y:S08]  /*5740*/  LDC.64 R6, c[0x0][0xb18] ;  /* 0x0002c600ff067b82 */ /* 0x000e700000000a00 */
[----:B------:R-:W1:Y:S08]  /*5750*/  LDC.64 R4, c[0x0][0xb28] ;  /* 0x0002ca00ff047b82 */ /* 0x000e700000000a00 */
[----:B--2-4-:R-:W1:Y:S02]  /*5760*/  LDC R21, c[0x0][0x374] ;  /* 0x0000dd00ff157b82 */ /* 0x014e640000000800 */
.L_x_126:
[C---:B------:R-:W-:Y:S02]  /*5770*/  LEA R0, R27.reuse, UR6, 0x3 ;  /* 0x000000061b007c11 */ /* 0x040fe4000f8e18ff */
[----:B------:R-:W-:Y:S02]  /*5780*/  SHF.L.U32 R2, R26, 0x1f, RZ ;  /* 0x0000001f1a027819 */ /* 0x000fe400000006ff */
[----:B------:R-:W-:Y:S02]  /*5790*/  LEA R16, R27, UR6, 0x4 ;  /* 0x000000061b107c11 */ /* 0x000fe4000f8e20ff */
[----:B--2---:R-:W2:Y:S02]  /*57a0*/  SYNCS.PHASECHK.TRANS64.TRYWAIT P0, [R0+URZ+0x260], R2 ;  /* 0x00026002000075a7 */ /* 0x004ea400080011ff */
[----:B--2---:R-:W-:Y:S05]  /*57b0*/  @!P0 BRA `(.L_x_119) ;  /* 0x00000068008c8947 */ /* 0x004fea0003800000 */
.L_x_337:
[----:B------:R-:W-:Y:S01]  /*57c0*/  ISETP.GE.AND P0, PT, R40, 0x1, PT ;  /* 0x000000012800780c */ /* 0x000fe20003f06270 */
[----:B------:R-:W4:Y:S01]  /*57d0*/  LDS.128 R16, [R16+0x2f0] ;  /* 0x0002f00010107984 */ /* 0x000f220000000c00 */
[----:B------:R-:W-:Y:S01]  /*57e0*/  ISETP.NE.U32.AND P4, PT, RZ, UR4, PT ;  /* 0x00000004ff007c0c */ /* 0x000fe2000bf85070 */
[----:B--2---:R-:W-:Y:S01]  /*57f0*/  VIADD R0, R0, 0x270 ;  /* 0x0000027000007836 */ /* 0x004fe20000000000 */
[----:B------:R-:W-:Y:S02]  /*5800*/  SHF.L.U32 R24, R28, 0x1f, RZ ;  /* 0x0000001f1c187819 */ /* 0x000fe400000006ff */
[----:B------:R-:W-:Y:S02]  /*5810*/  ISETP.NE.AND.EX P4, PT, RZ, UR5, PT, P4 ;  /* 0x00000005ff007c0c */ /* 0x000fe4000bf85340 */
[----:B------:R-:W-:Y:S01]  /*5820*/  PRMT R0, RZ, 0x654, R0 ;  /* 0x00000654ff007816 */ /* 0x000fe20000000000 */
[----:B------:R-:W-:Y:S01]  /*5830*/  @!PT LDS RZ, [RZ] ;  /* 0x00000000fffff984 */ /* 0x000fe20000000800 */
[----:B------:R-:W-:Y:S01]  /*5840*/  @!PT LDS RZ, [RZ] ;  /* 0x00000000fffff984 */ /* 0x000fe20000000800 */
[----:B------:R-:W-:Y:S01]  /*5850*/  @!PT LDS RZ, [RZ] ;  /* 0x00000000fffff984 */ /* 0x000fe20000000800 */
[----:B------:R-:W-:Y:S01]  /*5860*/  @!PT LDS RZ, [RZ] ;  /* 0x00000000fffff984 */ /* 0x000fe20000000800 */
[----:B------:R2:W-:Y:S06]  /*5870*/  MEMBAR.ALL.CTA ;  /* 0x0000000000007992 */ /* 0x0005ec0000008000 */
[----:B--2---:R-:W2:Y:S02]  /*5880*/  FENCE.VIEW.ASYNC.S ;  /* 0x00000000000073c6 */ /* 0x004ea40000000000 */
[----:B--2---:R2:W-:Y:S01]  /*5890*/  SYNCS.ARRIVE.TRANS64.RED.A1T0 RZ, [R0+URZ], RZ ;  /* 0x000000ff00ff79a7 */ /* 0x0045e200081004ff */
[----:B----4-:R-:W-:Y:S11]  /*58a0*/  LOP3.LUT P3, RZ, R18, 0x1, RZ, 0xc0, !PT ;  /* 0x0000000112ff7812 */ /* 0x010ff6000786c0ff */
[----:B------:R-:W-:Y:S02]  /*58b0*/  @!UPT UIADD3 URZ, UPT, UPT, URZ, URZ, URZ ;  /* 0x000000fffffff290 */ /* 0x000fe4000fffe0ff */
[----:B------:R-:W-:Y:S02]  /*58c0*/  @P3 MOV R11, R16 ;  /* 0x00000010000b3202 */ /* 0x000fe40000000f00 */
[----:B------:R-:W-:Y:S01]  /*58d0*/  @P3 LOP3.LUT R10, R17, 0xffff, RZ, 0xc0, !PT ;  /* 0x0000ffff110a3812 */ /* 0x000fe200078ec0ff */
[----:B--2---:R-:W-:Y:S06]  /*58e0*/  @!P0 BRA `(.L_x_120) ;  /* 0x0000000000a48947 */ /* 0x004fec0003800000 */
[-C--:B-1----:R-:W-:Y:S01]  /*58f0*/  IMAD.HI.U32 R0, R21, R7.reuse, RZ ;  /* 0x0000000715007227 */ /* 0x082fe200078e00ff */
[----:B------:R-:W-:Y:S02]  /*5900*/  ISETP.NE.AND P0, PT, R6, 0x1, PT ;  /* 0x000000010600780c */ /* 0x000fe40003f05270 */
[----:B------:R-:W-:Y:S01]  /*5910*/  ISETP.NE.AND P2, PT, R40, 0x1, PT ;  /* 0x000000012800780c */ /* 0x000fe20003f45270 */
[----:B---3--:R-:W-:Y:S01]  /*5920*/  IMAD.HI.U32 R9, R22, R14, RZ ;  /* 0x0000000e16097227 */ /* 0x008fe200078e00ff */
[----:B------:R-:W-:Y:S02]  /*5930*/  SHF.R.U32.HI R0, RZ, R20, R0 ;  /* 0x00000014ff007219 */ /* 0x000fe40000011600 */
[----:B------:R-:W-:Y:S01]  /*5940*/  ISETP.NE.AND P5, PT, R3, 0x1, PT ;  /* 0x000000010300780c */ /* 0x000fe20003fa5270 */
[----:B------:R-:W-:Y:S01]  /*5950*/  IMAD.HI.U32 R13, R10, R7, RZ ;  /* 0x000000070a0d7227 */ /* 0x000fe200078e00ff */
[----:B------:R-:W-:Y:S02]  /*5960*/  SHF.R.U32.HI R9, RZ, R15, R9 ;  /* 0x0000000fff097219 */ /* 0x000fe40000011609 */
[----:B------:R-:W-:Y:S01]  /*5970*/  SEL R0, R21, R0, !P0 ;  /* 0x0000000015007207 */ /* 0x000fe20004000000 */
[----:B------:R-:W-:Y:S01]  /*5980*/  IMAD.HI.U32 R12, R11, R14, RZ ;  /* 0x0000000e0b0c7227 */ /* 0x000fe200078e00ff */
[----:B------:R-:W-:Y:S03]  /*5990*/  SEL R9, R22, R9, !P5 ;  /* 0x0000000916097207 */ /* 0x000fe60006800000 */
[-C--:B------:R-:W-:Y:S01]  /*59a0*/  IMAD.HI.U32 R8, R0, R4.reuse, RZ ;  /* 0x0000000400087227 */ /* 0x080fe200078e00ff */
[----:B------:R-:W-:Y:S03]  /*59b0*/  SHF.R.U32.HI R12, RZ, R15, R12 ;  /* 0x0000000fff0c7219 */ /* 0x000fe6000001160c */
[----:B------:R-:W-:Y:S01]  /*59c0*/  IMAD.HI.U32 R2, R9, R4, RZ ;  /* 0x0000000409027227 */ /* 0x000fe200078e00ff */
[-C--:B------:R-:W-:Y:S02]  /*59d0*/  @P2 SHF.R.U32.HI R0, RZ, R5.reuse, R8 ;  /* 0x00000005ff002219 */ /* 0x080fe40000011608 */
[----:B------:R-:W-:Y:S02]  /*59e0*/  SHF.R.U32.HI R8, RZ, R20, R13 ;  /* 0x00000014ff087219 */ /* 0x000fe4000001160d */
[----:B------:R-:W-:Y:S01]  /*59f0*/  @P2 SHF.R.U32.HI R9, RZ, R5, R2 ;  /* 0x00000005ff092219 */ /* 0x000fe20000011602 */
[----:B------:R-:W-:Y:S01]  /*5a00*/  IMAD R0, R40, R0, RZ ;  /* 0x0000000028007224 */ /* 0x000fe200078e02ff */
[----:B------:R-:W-:Y:S02]  /*5a10*/  SEL R8, R10, R8, !P0 ;  /* 0x000000080a087207 */ /* 0x000fe40004000000 */
[----:B------:R-:W-:Y:S01]  /*5a20*/  SEL R2, R11, R12, !P5 ;  /* 0x0000000c0b027207 */ /* 0x000fe20006800000 */
[----:B------:R-:W-:Y:S01]  /*5a30*/  IMAD R12, R40, R9, RZ ;  /* 0x00000009280c7224 */ /* 0x000fe200078e02ff */
[C---:B------:R-:W-:Y:S01]  /*5a40*/  ISETP.GE.AND P0, PT, R8.reuse, R0, PT ;  /* 0x000000000800720c */ /* 0x040fe20003f06270 */
[----:B------:R-:W-:Y:S03]  /*5a50*/  IMAD.HI.U32 R0, R8, R4, RZ ;  /* 0x0000000408007227 */ /* 0x000fe600078e00ff */
[----:B------:R-:W-:Y:S02]  /*5a60*/  ISETP.GE.OR P0, PT, R2, R12, P0 ;  /* 0x0000000c0200720c */ /* 0x000fe40000706670 */
[-C--:B------:R-:W-:Y:S04]  /*5a70*/  SHF.R.U32.HI R0, RZ, R5.reuse, R0 ;  /* 0x00000005ff007219 */ /* 0x080fe80000011600 */
[----:B------:R-:W-:Y:S05]  /*5a80*/  SEL R13, R8, R0, !P2 ;  /* 0x00000000080d7207 */ /* 0x000fea0005000000 */
[----:B------:R-:W-:Y:S02]  /*5a90*/  IMAD.MOV R12, RZ, RZ, -R13 ;  /* 0x000000ffff0c7224 */ /* 0x000fe400078e0a0d */
[----:B------:R-:W-:Y:S04]  /*5aa0*/  @!P0 IMAD.HI.U32 R0, R2, R4, RZ ;  /* 0x0000000402008227 */ /* 0x000fe800078e00ff */
[----:B------:R-:W-:Y:S01]  /*5ab0*/  IMAD R12, R40, R12, R8 ;  /* 0x0000000c280c7224 */ /* 0x000fe200078e0208 */
[----:B------:R-:W-:Y:S04]  /*5ac0*/  @!P0 SHF.R.U32.HI R0, RZ, R5, R0 ;  /* 0x00000005ff008219 */ /* 0x000fe80000011600 */
[----:B------:R-:W-:Y:S04]  /*5ad0*/  @!P0 SEL R0, R2, R0, !P2 ;  /* 0x0000000002008207 */ /* 0x000fe80005000000 */
[----:B------:R-:W-:Y:S01]  /*5ae0*/  @!P0 IADD3 R13, PT, PT, R13, -R0, RZ ;  /* 0x800000000d0d8210 */ /* 0x000fe20007ffe0ff */
[----:B------:R-:W-:Y:S01]  /*5af0*/  @!P0 IMAD R0, R9, R12, R0 ;  /* 0x0000000c09008224 */ /* 0x000fe200078e0200 */
[----:B------:R-:W-:Y:S01]  /*5b00*/  IADD3 R9, PT, PT, -R8, RZ, RZ ;  /* 0x000000ff08097210 */ /* 0x000fe20007ffe1ff */
[--C-:B------:R-:W-:Y:S02]  /*5b10*/  IMAD.MOV R12, RZ, RZ, -R2.reuse ;  /* 0x000000ffff0c7224 */ /* 0x100fe400078e0a02 */
[----:B------:R-:W-:Y:S02]  /*5b20*/  @!P0 IMAD R8, R13, R40, R2 ;  /* 0x000000280d088224 */ /* 0x000fe400078e0202 */
[----:B------:R-:W-:Y:S02]  /*5b30*/  @!P0 IMAD.MOV.U32 R2, RZ, RZ, R0 ;  /* 0x000000ffff028224 */ /* 0x000fe400078e0000 */
[----:B------:R-:W-:Y:S02]  /*5b40*/  IMAD R11, R3, R12, R11 ;  /* 0x0000000c030b7224 */ /* 0x000fe400078e020b */
[----:B------:R-:W-:Y:S02]  /*5b50*/  IMAD R10, R6, R9, R10 ;  /* 0x00000009060a7224 */ /* 0x000fe400078e020a */
[----:B------:R-:W-:Y:S02]  /*5b60*/  IMAD R11, R2, R3, R11 ;  /* 0x00000003020b7224 */ /* 0x000fe400078e020b */
[----:B------:R-:W-:Y:S02]  /*5b70*/  IMAD R10, R8, R6, R10 ;  /* 0x00000006080a7224 */ /* 0x000fe400078e020a */
.L_x_120:
[----:B------:R-:W-:Y:S05]  /*5b80*/  BRA.U UP1, `(.L_x_121) ;  /* 0x0000000101107547 */ /* 0x000fea000b800000 */
[----:B------:R-:W-:Y:S04]  /*5b90*/  MOV R2, UR7 ;  /* 0x0000000700027c02 */ /* 0x000fe80008000f00 */
[----:B------:R-:W-:Y:S04]  /*5ba0*/  SHF.L.U32 R2, R2, 0x1f, RZ ;  /* 0x0000001f02027819 */ /* 0x000fe800000006ff */
[----:B------:R-:W2:Y:S02]  /*5bb0*/  SYNCS.PHASECHK.TRANS64.TRYWAIT P0, [UR6+0x258], R2 ;  /* 0x00025802ff0075a7 */ /* 0x000ea40008001106 */
[----:B--2---:R-:W-:Y:S05]  /*5bc0*/  @!P0 BRA `(.L_x_122) ;  /* 0x00000064009c8947 */ /* 0x004fea0003800000 */
.L_x_121:
[----:B------:R-:W-:Y:S05]  /*5bd0*/  BRA.U !UP3, `(.L_x_123) ;  /* 0x000000010b347547 */ /* 0x000fea000b800000 */
[----:B------:R-:W-:Y:S01]  /*5be0*/  UPLOP3.LUT UP0, UPT, UPT, UPT, UP2, 0x80, 0x8 ;  /* 0x000000000008789c */ /* 0x000fe20003f0f020 */
[----:B--2---:R-:W-:Y:S02]  /*5bf0*/  HFMA2 R0, -RZ, RZ, 0, 5.9604644775390625e-08 ;  /* 0x00000001ff007431 */ /* 0x004fe400000001ff */
[----:B------:R-:W-:Y:S03]  /*5c00*/  IMAD.MOV.U32 R102, RZ, RZ, 0x1 ;  /* 0x00000001ff667424 */ /* 0x000fe600078e00ff */
[----:B------:R-:W-:Y:S05]  /*5c10*/  PLOP3.LUT P0, PT, PT, PT, UP0, 0x80, 0x8 ;  /* 0x000000000008781c */ /* 0x000fea0003f0f008 */
[----:B------:R-:W2:Y:S01]  /*5c20*/  @UP0 LDCU.64 UR10, c[0x0][0x888] ;  /* 0x00011100ff0a07ac */ /* 0x000ea20008000a00 */
[----:B------:R-:W-:Y:S07]  /*5c30*/  @UP0 UIMAD UR8, UR36, UR4, URZ ;  /* 0x00000004240802a4 */ /* 0x000fee000f8e02ff */
[----:B------:R-:W-:Y:S01]  /*5c40*/  @!P0 PRMT R102, R0, 0x7610, R102 ;  /* 0x0000761000668816 */ /* 0x000fe20000000066 */
[----:B--2---:R-:W-:Y:S03]  /*5c50*/  @UP0 UIMAD.WIDE UR10, UR8, 0x4, UR10 ;  /* 0x00000004080a08a5 */ /* 0x004fe6000f8e020a */
[----:B------:R-:W2:Y:S03]  /*5c60*/  @!UP0 LDCU UR8, c[0x0][0x880] ;  /* 0x00011000ff0887ac */ /* 0x000ea60008000800 */
[----:B-----5:R-:W-:Y:S01]  /*5c70*/  IMAD.U32 R68, RZ, RZ, UR10 ;  /* 0x0000000aff447e24 */ /* 0x020fe2000f8e00ff */
[----:B------:R-:W-:Y:S05]  /*5c80*/  MOV R69, UR11 ;  /* 0x0000000b00457c02 */ /* 0x000fea0008000f00 */
[----:B------:R4:W5:Y:S02]  /*5c90*/  @P0 LDG.E R68, desc[UR40][R68.64] ;  /* 0x0000002844440981 */ /* 0x000964000c1e1900 */
[----:B--2-4-:R-:W-:Y:S07]  /*5ca0*/  @!P0 IMAD.U32 R68, RZ, RZ, UR8 ;  /* 0x00000008ff448e24 */ /* 0x014fee000f8e00ff */
.L_x_123:
[----:B-----5:R-:W-:Y:S01]  /*5cb0*/  @!P4 FSETP.EQ.AND P5, PT, R68, RZ, PT ;  /* 0x000000ff4400c20b */ /* 0x020fe20003fa2000 */
[----:B------:R-:W-:Y:S01]  /*5cc0*/  @!UPT UIADD3 URZ, UPT, UPT, URZ, URZ, URZ ;  /* 0x000000fffffff290 */ /* 0x000fe2000fffe0ff */
[----:B------:R-:W-:Y:S11]  /*5cd0*/  @!P4 BRA `(.L_x_124) ;  /* 0x000000000014c947 */ /* 0x000ff60003800000 */
[----:B------:R-:W-:Y:S02]  /*5ce0*/  LOP3.LUT P0, RZ, R102, 0xff, RZ, 0xc0, !PT ;  /* 0x000000ff66ff7812 */ /* 0x000fe4000780c0ff */
[----:B------:R-:W-:Y:S04]  /*5cf0*/  PLOP3.LUT P5, PT, PT, PT, UP0, 0x80, 0x8 ;  /* 0x000000000008781c */ /* 0x000fe80003faf008 */
[----:B------:R-:W-:Y:S07]  /*5d00*/  PLOP3.LUT P5, PT, P5, PT, PT, 0x8, 0x80 ;  /* 0x000000000080781c */ /* 0x000fee0002fae170 */
[----:B------:R-:W-:Y:S11]  /*5d10*/  @P0 FSETP.EQ.AND P5, PT, R68, RZ, PT ;  /* 0x000000ff4400020b */ /* 0x000ff60003fa2000 */
[----:B------:R-:W-:Y:S02]  /*5d20*/  @!UPT UIADD3 URZ, UPT, UPT, URZ, URZ, URZ ;  /* 0x000000fffffff290 */ /* 0x000fe4000fffe0ff */
.L_x_124:
[----:B------:R-:W4:Y:S01]  /*5d30*/  SYNCS.PHASECHK.TRANS64.TRYWAIT P4, [UR6+0x248], R24 ;  /* 0x00024818ff0075a7 */ /* 0x000f220008081106 */
[----:B------:R-:W-:Y:S01]  /*5d40*/  @P3 SHF.R.U32.HI R25, RZ, 0x10, R17 ;  /* 0x00000010ff193819 */ /* 0x000fe20000011611 */
[----:B------:R-:W-:Y:S01]  /*5d50*/  VIADD R27, R27, 0x1 ;  /* 0x000000011b1b7836 */ /* 0x000fe20000000000 */
[----:B------:R-:W5:Y:S08]  /*5d60*/  LDC.64 R8, c[0x0][0xb10] ;  /* 0x0002c400ff087b82 */ /* 0x000f700000000a00 */
[----:B------:R-:W1:Y:S08]  /*5d70*/  LDC.64 R12, c[0x0][0xb18] ;  /* 0x0002c600ff0c7b82 */ /* 0x000e700000000a00 */
[----:B--2---:R-:W2:Y:S08]  /*5d80*/  @!P1 LDC R0, c[0x0][0xb20] ;  /* 0x0002c800ff009b82 */ /* 0x004eb00000000800 */
[----:B------:R-:W3:Y:S01]  /*5d90*/  @!P1 LDC R2, c[0x0][0xb0c] ;  /* 0x0002c300ff029b82 */ /* 0x000ee20000000800 */
[C---:B-----5:R-:W-:Y:S05]  /*5da0*/  @!P1 IMAD.HI.U32 R8, R11.reuse, R8, RZ ;  /* 0x000000080b089227 */ /* 0x060fea00078e00ff */
[----:B------:R-:W-:Y:S01]  /*5db0*/  @!P1 SHF.R.U32.HI R8, RZ, R9, R8 ;  /* 0x00000009ff089219 */ /* 0x000fe20000011608 */
[----:B-1----:R-:W-:Y:S01]  /*5dc0*/  @!P1 IMAD.HI.U32 R13, R10, R13, RZ ;  /* 0x0000000d0a0d9227 */ /* 0x002fe200078e00ff */
[----:B------:R-:W-:Y:S04]  /*5dd0*/  @!P1 ISETP.NE.AND P0, PT, R12, 0x1, PT ;  /* 0x000000010c00980c */ /* 0x000fe80003f05270 */
[----:B--2---:R-:W-:Y:S02]  /*5de0*/  @!P1 SHF.R.U32.HI R0, RZ, R0, R13 ;  /* 0x00000000ff009219 */ /* 0x004fe4000001160d */
[----:B---3--:R-:W-:Y:S02]  /*5df0*/  @!P1 ISETP.NE.AND P2, PT, R2, 0x1, PT ;  /* 0x000000010200980c */ /* 0x008fe40003f45270 */
[----:B------:R-:W-:Y:S02]  /*5e00*/  @!P1 SEL R9, R10, R0, !P0 ;  /* 0x000000000a099207 */ /* 0x000fe40004000000 */
[----:B------:R-:W-:Y:S02]  /*5e10*/  ELECT P0, URZ, PT ;  /* 0x0000000000ff782f */ /* 0x000fe40003800000 */
[----:B------:R-:W-:Y:S05]  /*5e20*/  @!P1 SEL R8, R11, R8, !P2 ;  /* 0x000000080b089207 */ /* 0x000fea0005000000 */
[----:B------:R-:W-:Y:S02]  /*5e30*/  @!P1 IMAD.IADD R0, R9, 0x1, -R8 ;  /* 0x0000000109009824 */ /* 0x000fe400078e0a08 */
[----:B------:R-:W-:Y:S02]  /*5e40*/  @!P1 IMAD.IADD R8, R8, 0x1, -R9 ;  /* 0x0000000108089824 */ /* 0x000fe400078e0a09 */
[----:B------:R-:W-:Y:S02]  /*5e50*/  @!P1 IMAD R11, R0, R2, R11 ;  /* 0x00000002000b9224 */ /* 0x000fe400078e020b */
[----:B------:R-:W-:Y:S01]  /*5e60*/  @!P1 IMAD R10, R8, R12, R10 ;  /* 0x0000000c080a9224 */ /* 0x000fe200078e020a */
[----:B----4-:R-:W-:Y:S06]  /*5e70*/  @!P4 BRA `(.L_x_125) ;  /* 0x000000640008c947 */ /* 0x010fec0003800000 */
.L_x_340:
[----:B------:R-:W-:Y:S01]  /*5e80*/  PLOP3.LUT P5, PT, P5, P0, PT, 0xf2, 0x2f ;  /* 0x00000000002f781c */ /* 0x000fe20002fa1e72 */
[----:B------:R-:W-:Y:S01]  /*5e90*/  UMOV UR14, 0x0 ;  /* 0x00000000000e7882 */ /* 0x000fe20000000000 */
[----:B------:R-:W-:Y:S01]  /*5ea0*/  LOP3.LUT R28, R28, 0x1, RZ, 0x3c, !PT ;  /* 0x000000011c1c7812 */ /* 0x000fe200078e3cff */
[----:B------:R-:W-:Y:S01]  /*5eb0*/  UMOV UR15, 0x10000000 ;  /* 0x10000000000f7882 */ /* 0x000fe20000000000 */
[----:B------:R-:W-:Y:S01]  /*5ec0*/  UMOV UR12, UR36 ;  /* 0x00000024000c7c82 */ /* 0x000fe20008000000 */
[----:B------:R-:W-:Y:S08]  /*5ed0*/  @P3 R2UR UR36, R25 ;  /* 0x00000000192432ca */ /* 0x000ff000000e0000 */
[----:B------:R-:W-:Y:S01]  /*5ee0*/  @!P5 IADD3 R2, P0, PT, R30, 0x580, RZ ;  /* 0x000005801e02d810 */ /* 0x000fe20007f1e0ff */
[----:B------:R-:W-:Y:S01]  /*5ef0*/  @!P5 IMAD.SHL.U32 R101, R101, 0x40, RZ ;  /* 0x000000406565d824 */ /* 0x000fe200078e00ff */
[----:B------:R-:W-:Y:S01]  /*5f00*/  VOTEU.ALL UP1, P5 ;  /* 0x0000000000ff7886 */ /* 0x000fe20002820000 */
[----:B------:R-:W-:Y:S01]  /*5f10*/  @!P5 IMAD.SHL.U32 R100, R100, 0x40, RZ ;  /* 0x000000406464d824 */ /* 0x000fe200078e00ff */
[----:B------:R-:W-:Y:S01]  /*5f20*/  @!P5 R2UR UR9, R2 ;  /* 0x000000000209d2ca */ /* 0x000fe200000e0000 */
[----:B-1----:R-:W-:Y:S01]  /*5f30*/  @!P5 IMAD.X R0, RZ, RZ, R31, P0 ;  /* 0x000000ffff00d224 */ /* 0x002fe200000e061f */
[----:B------:R-:W-:Y:S01]  /*5f40*/  @!P5 R2UR UR10, R101 ;  /* 0x00000000650ad2ca */ /* 0x000fe200000e0000 */
[----:B------:R-:W-:Y:S01]  /*5f50*/  IMAD.IADD R101, R10, 0x1, R98 ;  /* 0x000000010a657824 */ /* 0x000fe200078e0262 */
[----:B------:R-:W-:Y:S01]  /*5f60*/  @!P5 R2UR UR11, R100 ;  /* 0x00000000640bd2ca */ /* 0x000fe200000e0000 */
[----:B------:R-:W-:Y:S01]  /*5f70*/  IMAD.IADD R100, R11, 0x1, R99 ;  /* 0x000000010b647824 */ /* 0x000fe200078e0263 */
[----:B------:R-:W-:Y:S02]  /*5f80*/  @!P5 R2UR UR8, R0 ;  /* 0x000000000008d2ca */ /* 0x000fe400000e0000 */
[C---:B------:R-:W-:Y:S04]  /*5f90*/  ISETP.NE.AND P0, PT, R27.reuse, 0x2, PT ;  /* 0x000000021b00780c */ /* 0x040fe80003f05270 */
[----:B------:R-:W-:Y:S01]  /*5fa0*/  SEL R0, RZ, 0x1, P0 ;  /* 0x00000001ff007807 */ /* 0x000fe20000000000 */
[----:B------:R-:W-:Y:S01]  /*5fb0*/  IMAD.U32 R8, RZ, RZ, UR9 ;  /* 0x00000009ff087e24 */ /* 0x000fe2000f8e00ff */
[----:B------:R-:W-:Y:S01]  /*5fc0*/  @!UP1 UIADD3 UR9, UPT, UPT, UR6, 0x240, URZ ;  /* 0x0000024006099890 */ /* 0x000fe2000fffe0ff */
[----:B------:R-:W-:Y:S02]  /*5fd0*/  SEL R27, R27, RZ, P0 ;  /* 0x000000ff1b1b7207 */ /* 0x000fe40000000000 */
[----:B------:R-:W-:Y:S02]  /*5fe0*/  LOP3.LUT R26, R26, R0, RZ, 0x3c, !PT ;  /* 0x000000001a1a7212 */ /* 0x000fe400078e3cff */
[----:B------:R-:W-:Y:S01]  /*5ff0*/  IMAD.U32 R9, RZ, RZ, UR8 ;  /* 0x00000008ff097e24 */ /* 0x000fe2000f8e00ff */
[----:B------:R-:W-:Y:S01]  /*6000*/  @!P5 R2UR UR16, R8 ;  /* 0x000000000810d2ca */ /* 0x000fe200000e0000 */
[----:B------:R-:W-:Y:S01]  /*6010*/  @!UP1 UIADD3 UR8, UPT, UPT, UR6, 0x400, URZ ;  /* 0x0000040006089890 */ /* 0x000fe2000fffe0ff */
[----:B------:R-:W-:Y:S02]  /*6020*/  VOTEU.ALL UP1, P5 ;  /* 0x0000000000ff7886 */ /* 0x000fe40002820000 */
[----:B------:R-:W-:Y:S11]  /*6030*/  @!P5 R2UR UR17, R9 ;  /* 0x000000000911d2ca */ /* 0x000ff600000e0000 */
[----:B------:R-:W-:Y:S02]  /*6040*/  @!UPT UIADD3 URZ, UPT, UPT, URZ, URZ, URZ ;  /* 0x000000fffffff290 */ /* 0x000fe4000fffe0ff */
[----:B------:R2:W-:Y:S01]  /*6050*/  @!UP1 UTMALDG.3D [UR8], [UR16], desc[UR14] ;  /* 0x00000e08100095b4 */ /* 0x0005e20008011000 */
[----:B------:R2:W-:Y:S01]  /*6060*/  @!P5 SYNCS.ARRIVE.TRANS64.RED.A0TR RZ, [UR6+0x240], R23 ;  /* 0x00024017ffffd9a7 */ /* 0x0005e20008300406 */
[----:B------:R-:W-:Y:S01]  /*6070*/  UPLOP3.LUT UP1, UPT, UPT, UPT, UPT, 0x80, 0x8 ;  /* 0x000000000008789c */ /* 0x000fe20003f2f070 */
[----:B------:R-:W-:Y:S01]  /*6080*/  SYNCS.ARRIVE.TRANS64.RED.A1T0 RZ, [UR37], RZ ;  /* 0x000000ffffff79a7 */ /* 0x000fe20008100425 */
[----:B------:R-:W-:Y:S09]  /*6090*/  @P3 BRA `(.L_x_126) ;  /* 0xfffffff400b43947 */ /* 0x000ff2000383ffff */
[----:B------:R-:W-:Y:S07]  /*60a0*/  MOV R0, UR6 ;  /* 0x0000000600007c02 */ /* 0x000fee0008000f00 */
.L_x_127:
[----:B-1----:R-:W-:-:S04]  /*60b0*/  SHF.L.U32 R2, R28, 0x1f, RZ ;  /* 0x0000001f1c027819 */ /* 0x002fc800000006ff */
[----:B------:R1:W3:Y:S03]  /*60c0*/  SYNCS.PHASECHK.TRANS64.TRYWAIT P0, [R0+URZ+0x248], R2 ;  /* 0x00024802000075a7 */ /* 0x0002e600080011ff */
[----:B---3--:R-:W-:Y:S05]  /*60d0*/  @!P0 NANOSLEEP.SYNCS 0x989680 ;  /* 0x009896800000895d */ /* 0x008fea0003900000 */
[----:B------:R-:W3:Y:S02]  /*60e0*/  @!P0 SYNCS.PHASECHK.TRANS64 P0, [R0+URZ+0x248], R2 ;  /* 0x00024802000085a7 */ /* 0x000ee400080010ff */
[----:B--23--:R-:W-:Y:S05]  /*60f0*/  @P0 EXIT ;  /* 0x000000000000094d */ /* 0x00cfea0003800000 */
[----:B------:R-:W-:Y:S05]  /*6100*/  BRA `(.L_x_127) ;  /* 0xfffffffc00e87947 */ /* 0x000fea000383ffff */
.L_x_118:
[----:B------:R-:W-:-:S06]  /*6110*/  UISETP.GE.AND UP1, UPT, UR10, 0x4, UPT ;  /* 0x000000040a00788c */ /* 0x000fcc000bf26270 */
[----:B------:R-:W-:-:S13]  /*6120*/  PLOP3.LUT P0, PT, PT, PT, UP1, 0x80, 0x8 ;  /* 0x000000000008781c */ /* 0x000fda0003f0f018 */
[----:B------:R-:W-:Y:S05]  /*6130*/  @!P0 EXIT ;  /* 0x000000000000894d */ /* 0x000fea0003800000 */
[----:B------:R-:W-:Y:S01]  /*6140*/  BAR.SYNC.DEFER_BLOCKING 0x6, 0xa0 ;  /* 0x0182800000007b1d */ /* 0x000fe20000010000 */
[C---:B------:R-:W-:Y:S01]  /*6150*/  IMAD.SHL.U32 R4, R106.reuse, 0x40, RZ ;  /* 0x000000406a047824 */ /* 0x040fe200078e00ff */
[----:B------:R-:W-:Y:S01]  /*6160*/  SHF.R.U32.HI R3, RZ, 0x1, R106 ;  /* 0x00000001ff037819 */ /* 0x000fe2000001166a */
[----:B------:R-:W-:Y:S01]  /*6170*/  IMAD.SHL.U32 R108, R109, 0x800, RZ ;  /* 0x000008006d6c7824 */ /* 0x000fe200078e00ff */
[----:B------:R-:W-:Y:S01]  /*6180*/  CS2R R112, SRZ ;  /* 0x0000000000707805 */ /* 0x000fe2000001ff00 */
[----:B------:R-:W-:Y:S01]  /*6190*/  IMAD.U32 R45, R106, 0x10000, RZ ;  /* 0x000100006a2d7824 */ /* 0x000fe200078e00ff */
[----:B------:R-:W-:Y:S01]  /*61a0*/  UMOV UR43, 0x400 ;  /* 0x00000400002b7882 */ /* 0x000fe20000000000 */
[C---:B------:R-:W-:Y:S01]  /*61b0*/  LOP3.LUT R2, R4.reuse, 0x180, RZ, 0xc0, !PT ;  /* 0x0000018004027812 */ /* 0x040fe200078ec0ff */
[----:B------:R-:W-:Y:S01]  /*61c0*/  ULEA UR43, UR37, UR43, 0x18 ;  /* 0x0000002b252b7291 */ /* 0x000fe2000f8ec0ff */
[----:B------:R-:W1:Y:S01]  /*61d0*/  LDC R105, c[0x0][0x370] ;  /* 0x0000dc00ff697b82 */ /* 0x000e620000000800 */
[----:B------:R-:W-:Y:S01]  /*61e0*/  LOP3.LUT R4, R4, 0x640, RZ, 0xc0, !PT ;  /* 0x0000064004047812 */ /* 0x000fe200078ec0ff */
[----:B------:R-:W-:Y:S01]  /*61f0*/  IMAD.MOV.U32 R47, RZ, RZ, RZ ;  /* 0x000000ffff2f7224 */ /* 0x000fe200078e00ff */
[----:B------:R-:W-:Y:S01]  /*6200*/  LOP3.LUT R3, R2, 0x20, R3, 0xf8, !PT ;  /* 0x0000002002037812 */ /* 0x000fe200078ef803 */
[----:B------:R-:W-:Y:S01]  /*6210*/  IMAD.SHL.U32 R2, R106, 0x8, RZ ;  /* 0x000000086a027824 */ /* 0x000fe200078e00ff */
[----:B------:R-:W-:Y:S01]  /*6220*/  LOP3.LUT R108, R4, 0x800, R108, 0xf8, !PT ;  /* 0x00000800046c7812 */ /* 0x000fe200078ef86c */
[----:B------:R-:W-:Y:S01]  /*6230*/  UIADD3 UR4, UPT, UPT, UR43, 0x1400, URZ ;  /* 0x000014002b047890 */ /* 0x000fe2000fffe0ff */
[----:B------:R-:W-:Y:S01]  /*6240*/  IMAD.MOV.U32 R116, RZ, RZ, RZ ;  /* 0x000000ffff747224 */ /* 0x000fe200078e00ff */
[----:B------:R-:W2:Y:S01]  /*6250*/  LDC R42, c[0x0][0xb0c] ;  /* 0x0002c300ff2a7b82 */ /* 0x000ea20000000800 */
[----:B------:R-:W-:Y:S01]  /*6260*/  LOP3.LUT R2, R3, 0x30, R2, 0x78, !PT ;  /* 0x0000003003027812 */ /* 0x000fe200078e7802 */
[----:B------:R-:W-:Y:S01]  /*6270*/  IMAD.SHL.U32 R3, R109, 0x200000, RZ ;  /* 0x002000006d037824 */ /* 0x000fe200078e00ff */
[----:B------:R-:W3:Y:S01]  /*6280*/  LDCU.64 UR46, c[0x0][0x348] ;  /* 0x00006900ff2e77ac */ /* 0x000ee20008000a00 */
[----:B------:R-:W-:Y:S01]  /*6290*/  IMAD.MOV.U32 R111, RZ, RZ, RZ ;  /* 0x000000ffff6f7224 */ /* 0x000fe200078e00ff */
[----:B------:R-:W-:Y:S01]  /*62a0*/  LOP3.LUT R108, R108, R2, RZ, 0xfc, !PT ;  /* 0x000000026c6c7212 */ /* 0x000fe200078efcff */
[----:B------:R-:W-:Y:S01]  /*62b0*/  IMAD.SHL.U32 R2, R106, 0x10, RZ ;  /* 0x000000106a027824 */ /* 0x000fe200078e00ff */
[----:B------:R-:W4:Y:S01]  /*62c0*/  LDS R0, [UR43+0x310] ;  /* 0x0003102bff007984 */ /* 0x000f220008000800 */
[----:B------:R-:W1:Y:S01]  /*62d0*/  LDC R103, c[0x0][0xb20] ;  /* 0x0002c800ff677b82 */ /* 0x000e620000000800 */
[----:B------:R-:W-:Y:S01]  /*62e0*/  LOP3.LUT R3, R3, 0x200000, RZ, 0xc0, !PT ;  /* 0x0020000003037812 */ /* 0x000fe200078ec0ff */
[----:B------:R-:W-:Y:S01]  /*62f0*/  VIADD R107, R108, UR43 ;  /* 0x0000002b6c6b7c36 */ /* 0x000fe20008000000 */
[----:B------:R-:W-:Y:S01]  /*6300*/  LOP3.LUT R2, R2, 0x20, RZ, 0xc0, !PT ;  /* 0x0000002002027812 */ /* 0x000fe200078ec0ff */
[----:B------:R-:W-:Y:S01]  /*6310*/  IMAD.U32 R114, RZ, RZ, UR4 ;  /* 0x00000004ff727e24 */ /* 0x000fe2000f8e00ff */
[----:B------:R-:W-:Y:S01]  /*6320*/  LOP3.LUT R45, R3, 0x400000, R45, 0xf8, !PT ;  /* 0x00400000032d7812 */ /* 0x000fe200078ef82d */
[----:B------:R-:W1:Y:S01]  /*6330*/  LDCU.64 UR38, c[0x0][0x888] ;  /* 0x00011100ff2677ac */ /* 0x000e620008000a00 */
[----:B------:R-:W-:Y:S01]  /*6340*/  IADD3 R107, PT, PT, -R2, 0x400, R107 ;  /* 0x00000400026b7810 */ /* 0x000fe20007ffe16b */
[----:B------:R-:W1:Y:S01]  /*6350*/  LDC R41, c[0x0][0xb30] ;  /* 0x0002cc00ff297b82 */ /* 0x000e620000000800 */
[----:B------:R-:W-:-:S07]  /*6360*/  UIADD3 UR42, UPT, UPT, UR43, 0x400, URZ ;  /* 0x000004002b2a7890 */ /* 0x000fce000fffe0ff */
[----:B------:R-:W1:Y:S08]  /*6370*/  LDC.64 R96, c[0x0][0xb10] ;  /* 0x0002c400ff607b82 */ /* 0x000e700000000a00 */
[----:B------:R-:W1:Y:S08]  /*6380*/  LDC.64 R38, c[0x0][0xb18] ;  /* 0x0002c600ff267b82 */ /* 0x000e700000000a00 */
[----:B------:R-:W1:Y:S01]  /*6390*/  LDC.64 R92, c[0x0][0x888] ;  /* 0x00022200ff5c7b82 */ /* 0x000e620000000a00 */
[----:B----4-:R-:W-:-:S07]  /*63a0*/  IMAD.IADD R45, R0, 0x1, R45 ;  /* 0x00000001002d7824 */ /* 0x010fce00078e022d */
[----:B------:R-:W4:Y:S08]  /*63b0*/  LDC.64 R36, c[0x0][0xb28] ;  /* 0x0002ca00ff247b82 */ /* 0x000f300000000a00 */
[----:B------:R-:W1:Y:S08]  /*63c0*/  LDC.64 R94, c[0x0][0x890] ;  /* 0x00022400ff5e7b82 */ /* 0x000e700000000a00 */
[----:B------:R-:W1:Y:S08]  /*63d0*/  LDC.64 R90, c[0x0][0x8b0] ;  /* 0x00022c00ff5a7b82 */ /* 0x000e700000000a00 */
[----:B------:R-:W1:Y:S08]  /*63e0*/  LDC.64 R88, c[0x0][0x8a8] ;  /* 0x00022a00ff587b82 */ /* 0x000e700000000a00 */
[----:B--23--:R-:W1:Y:S02]  /*63f0*/  LDC R104, c[0x0][0x374] ;  /* 0x0000dd00ff687b82 */ /* 0x00ce640000000800 */
.L_x_242:
[----:B------:R-:W-:Y:S02]  /*6400*/  LEA R0, R116, UR43, 0x3 ;  /* 0x0000002b74007c11 */ /* 0x000fe4000f8e18ff */
[----:B------:R-:W-:Y:S02]  /*6410*/  SHF.L.U32 R2, R112, 0x1f, RZ ;  /* 0x0000001f70027819 */ /* 0x000fe400000006ff */
[----:B------:R-:W-:Y:S02]  /*6420*/  LEA R16, R116, UR43, 0x4 ;  /* 0x0000002b74107c11 */ /* 0x000fe4000f8e20ff */
[----:B------:R-:W2:Y:S02]  /*6430*/  SYNCS.PHASECHK.TRANS64.TRYWAIT P0, [R0+URZ+0x260], R2 ;  /* 0x00026002000075a7 */ /* 0x000ea400080011ff */
[----:B-12---:R-:W-:Y:S05]  /*6440*/  @!P0 BRA `(.L_x_128) ;  /* 0x0000005c00ac8947 */ /* 0x006fea0003800000 */
.L_x_341:
[----:B------:R-:W3:Y:S01]  /*6450*/  LDC.64 R10, c[0x0][0xb10] ;  /* 0x0002c400ff0a7b82 */ /* 0x000ee20000000a00 */
[----:B------:R-:W4:Y:S01]  /*6460*/  LDS.128 R16, [R16+0x2f0] ;  /* 0x0002f00010107984 */ /* 0x000f220000000c00 */
[----:B-1----:R-:W-:Y:S01]  /*6470*/  ISETP.NE.AND P1, PT, R41, 0x1, PT ;  /* 0x000000012900780c */ /* 0x002fe20003f25270 */
[----:B--2---:R-:W-:Y:S01]  /*6480*/  VIADD R0, R0, 0x270 ;  /* 0x0000027000007836 */ /* 0x004fe20000000000 */
[----:B------:R-:W-:Y:S04]  /*6490*/  ISETP.GE.AND P0, PT, R40, 0x1, PT ;  /* 0x000000012800780c */ /* 0x000fe80003f06270 */
[----:B------:R-:W1:Y:S01]  /*64a0*/  LDC.64 R8, c[0x0][0xb18] ;  /* 0x0002c600ff087b82 */ /* 0x000e620000000a00 */
[----:B------:R-:W-:Y:S01]  /*64b0*/  PRMT R0, RZ, 0x654, R0 ;  /* 0x00000654ff007816 */ /* 0x000fe20000000000 */
[----:B------:R-:W-:Y:S01]  /*64c0*/  @!PT LDS RZ, [RZ] ;  /* 0x00000000fffff984 */ /* 0x000fe20000000800 */
[----:B------:R-:W-:Y:S01]  /*64d0*/  @!PT LDS RZ, [RZ] ;  /* 0x00000000fffff984 */ /* 0x000fe20000000800 */
[----:B------:R-:W-:Y:S01]  /*64e0*/  @!PT LDS RZ, [RZ] ;  /* 0x00000000fffff984 */ /* 0x000fe20000000800 */
[----:B------:R-:W-:Y:S01]  /*64f0*/  @!PT LDS RZ, [RZ] ;  /* 0x00000000fffff984 */ /* 0x000fe20000000800 */
[----:B------:R2:W-:Y:S06]  /*6500*/  MEMBAR.ALL.CTA ;  /* 0x0000000000007992 */ /* 0x0005ec0000008000 */
[----:B--2---:R-:W2:Y:S01]  /*6510*/  FENCE.VIEW.ASYNC.S ;  /* 0x00000000000073c6 */ /* 0x004ea20000000000 */
[----:B------:R-:W1:Y:S08]  /*6520*/  @!P1 LDC R12, c[0x0][0xb20] ;  /* 0x0002c800ff0c9b82 */ /* 0x000e700000000800 */
[----:B------:R-:W1:Y:S01]  /*6530*/  @!P1 LDC R7, c[0x0][0xb0c] ;  /* 0x0002c300ff079b82 */ /* 0x000e620000000800 */
[----:B--2---:R2:W-:Y:S01]  /*6540*/  SYNCS.ARRIVE.TRANS64.RED.A1T0 RZ, [R0+URZ], RZ ;  /* 0x000000ff00ff79a7 */ /* 0x0045e200081004ff */
[----:B----4-:R-:W-:Y:S04]  /*6550*/  LOP3.LUT P4, RZ, R18, 0x1, RZ, 0xc0, !PT ;  /* 0x0000000112ff7812 */ /* 0x010fe8000788c0ff */
[----:B------:R-:W-:Y:S09]  /*6560*/  P2R R115, PR, RZ, 0x10 ;  /* 0x00000010ff737803 */ /* 0x000ff20000000000 */
[----:B------:R-:W-:Y:S02]  /*6570*/  @P4 MOV R44, R16 ;  /* 0x00000010002c4202 */ /* 0x000fe40000000f00 */
[----:B------:R-:W-:Y:S01]  /*6580*/  @P4 LOP3.LUT R43, R17, 0xffff, RZ, 0xc0, !PT ;  /* 0x0000ffff112b4812 */ /* 0x000fe200078ec0ff */
[----:B--23--:R-:W-:Y:S06]  /*6590*/  @!P0 BRA `(.L_x_129) ;  /* 0x0000000000a48947 */ /* 0x00cfec0003800000 */
[----:B------:R-:W-:Y:S01]  /*65a0*/  IMAD.HI.U32 R0, R104, R39, RZ ;  /* 0x0000002768007227 */ /* 0x000fe200078e00ff */
[----:B------:R-:W-:Y:S02]  /*65b0*/  ISETP.NE.AND P0, PT, R38, 0x1, PT ;  /* 0x000000012600780c */ /* 0x000fe40003f05270 */
[----:B------:R-:W-:Y:S01]  /*65c0*/  ISETP.NE.AND P2, PT, R40, 0x1, PT ;  /* 0x000000012800780c */ /* 0x000fe20003f45270 */
[----:B------:R-:W-:Y:S01]  /*65d0*/  IMAD.HI.U32 R4, R105, R96, RZ ;  /* 0x0000006069047227 */ /* 0x000fe200078e00ff */
[----:B------:R-:W-:Y:S02]  /*65e0*/  SHF.R.U32.HI R0, RZ, R103, R0 ;  /* 0x00000067ff007219 */ /* 0x000fe40000011600 */
[----:B------:R-:W-:Y:S01]  /*65f0*/  ISETP.NE.AND P3, PT, R42, 0x1, PT ;  /* 0x000000012a00780c */ /* 0x000fe20003f65270 */
[----:B------:R-:W-:Y:S01]  /*6600*/  IMAD.HI.U32 R6, R43, R39, RZ ;  /* 0x000000272b067227 */ /* 0x000fe200078e00ff */
[-C--:B------:R-:W-:Y:S02]  /*6610*/  SHF.R.U32.HI R4, RZ, R97.reuse, R4 ;  /* 0x00000061ff047219 */ /* 0x080fe40000011604 */
[----:B------:R-:W-:Y:S01]  /*6620*/  SEL R0, R104, R0, !P0 ;  /* 0x0000000068007207 */ /* 0x000fe20004000000 */
[----:B------:R-:W-:Y:S01]  /*6630*/  IMAD.HI.U32 R5, R44, R96, RZ ;  /* 0x000000602c057227 */ /* 0x000fe200078e00ff */
[----:B------:R-:W-:Y:S03]  /*6640*/  SEL R4, R105, R4, !P3 ;  /* 0x0000000469047207 */ /* 0x000fe60005800000 */
[-C--:B------:R-:W-:Y:S01]  /*6650*/  IMAD.HI.U32 R3, R0, R36.reuse, RZ ;  /* 0x0000002400037227 */ /* 0x080fe200078e00ff */
[----:B------:R-:W-:Y:S03]  /*6660*/  SHF.R.U32.HI R5, RZ, R97, R5 ;  /* 0x00000061ff057219 */ /* 0x000fe60000011605 */
[----:B------:R-:W-:Y:S01]  /*6670*/  IMAD.HI.U32 R2, R4, R36, RZ ;  /* 0x0000002404027227 */ /* 0x000fe200078e00ff */
[----:B------:R-:W-:Y:S02]  /*6680*/  @P2 SHF.R.U32.HI R0, RZ, R37, R3 ;  /* 0x00000025ff002219 */ /* 0x000fe40000011603 */
[----:B------:R-:W-:Y:S02]  /*6690*/  SHF.R.U32.HI R3, RZ, R103, R6 ;  /* 0x00000067ff037219 */ /* 0x000fe40000011606 */
[----:B------:R-:W-:Y:S01]  /*66a0*/  @P2 SHF.R.U32.HI R4, RZ, R37, R2 ;  /* 0x00000025ff042219 */ /* 0x000fe20000011602 */
[----:B------:R-:W-:Y:S01]  /*66b0*/  IMAD R0, R40, R0, RZ ;  /* 0x0000000028007224 */ /* 0x000fe200078e02ff */
[----:B------:R-:W-:Y:S02]  /*66c0*/  SEL R3, R43, R3, !P0 ;  /* 0x000000032b037207 */ /* 0x000fe40004000000 */
[----:B------:R-:W-:Y:S01]  /*66d0*/  SEL R2, R44, R5, !P3 ;  /* 0x000000052c027207 */ /* 0x000fe20005800000 */
[----:B------:R-:W-:Y:S01]  /*66e0*/  IMAD R5, R40, R4, RZ ;  /* 0x0000000428057224 */ /* 0x000fe200078e02ff */
[C---:B------:R-:W-:Y:S01]  /*66f0*/  ISETP.GE.AND P0, PT, R3.reuse, R0, PT ;  /* 0x000000000300720c */ /* 0x040fe20003f06270 */
[C---:B------:R-:W-:Y:S03]  /*6700*/  IMAD.HI.U32 R0, R3.reuse, R36, RZ ;  /* 0x0000002403007227 */ /* 0x040fe600078e00ff */
[C---:B------:R-:W-:Y:S02]  /*6710*/  ISETP.GE.OR P0, PT, R2.reuse, R5, P0 ;  /* 0x000000050200720c */ /* 0x040fe40000706670 */
[----:B------:R-:W-:Y:S04]  /*6720*/  SHF.R.U32.HI R0, RZ, R37, R0 ;  /* 0x00000025ff007219 */ /* 0x000fe80000011600 */
[C---:B------:R-:W-:Y:S05]  /*6730*/  SEL R6, R3.reuse, R0, !P2 ;  /* 0x0000000003067207 */ /* 0x040fea0005000000 */
        /* <DEDUP_REMOVED lines=14> */
[----:B------:R-:W-:Y:S07]  /*6820*/  IMAD R43, R3, R38, R43 ;  /* 0x00000026032b7224 */ /* 0x000fee00078e022b */
.L_x_129:
[----:B------:R-:W-:Y:S01]  /*6830*/  @!P1 IMAD.HI.U32 R0, R44, R10, RZ ;  /* 0x0000000a2c009227 */ /* 0x000fe200078e00ff */
[----:B-1----:R-:W-:Y:S01]  /*6840*/  @!P1 ISETP.NE.AND P0, PT, R8, 0x1, PT ;  /* 0x000000010800980c */ /* 0x002fe20003f05270 */
[----:B------:R-:W-:Y:S01]  /*6850*/  ULOP3.LUT UP0, URZ, UR42, 0x1b0, URZ, 0xc0, !UPT ;  /* 0x000001b02aff7892 */ /* 0x000fe2000f80c0ff */
[----:B------:R-:W-:Y:S01]  /*6860*/  @!P1 ISETP.NE.AND P2, PT, R7, 0x1, PT ;  /* 0x000000010700980c */ /* 0x000fe20003f45270 */
[C---:B------:R-:W-:Y:S01]  /*6870*/  @!P1 IMAD.HI.U32 R2, R43.reuse, R9, RZ ;  /* 0x000000092b029227 */ /* 0x040fe200078e00ff */
[----:B------:R-:W-:Y:S02]  /*6880*/  @!P1 SHF.R.U32.HI R0, RZ, R11, R0 ;  /* 0x0000000bff009219 */ /* 0x000fe40000011600 */
[----:B------:R-:W-:Y:S01]  /*6890*/  @P4 SHF.R.U32.HI R110, RZ, 0x10, R17 ;  /* 0x00000010ff6e4819 */ /* 0x000fe20000011611 */
[----:B------:R-:W-:Y:S01]  /*68a0*/  VIADD R116, R116, 0x1 ;  /* 0x0000000174747836 */ /* 0x000fe20000000000 */
[----:B------:R-:W-:Y:S02]  /*68b0*/  @!P1 SHF.R.U32.HI R2, RZ, R12, R2 ;  /* 0x0000000cff029219 */ /* 0x000fe40000011602 */
[----:B------:R-:W-:Y:S02]  /*68c0*/  @!P1 SEL R3, R44, R0, !P2 ;  /* 0x000000002c039207 */ /* 0x000fe40005000000 */
[----:B------:R-:W-:Y:S05]  /*68d0*/  @!P1 SEL R2, R43, R2, !P0 ;  /* 0x000000022b029207 */ /* 0x000fea0004000000 */
[----:B------:R-:W-:Y:S02]  /*68e0*/  @!P1 IMAD.IADD R0, R2, 0x1, -R3 ;  /* 0x0000000102009824 */ /* 0x000fe400078e0a03 */
[----:B------:R-:W-:Y:S02]  /*68f0*/  @!P1 IMAD.IADD R2, R3, 0x1, -R2 ;  /* 0x0000000103029824 */ /* 0x000fe400078e0a02 */
[----:B------:R-:W-:Y:S02]  /*6900*/  @!P1 IMAD R44, R0, R7, R44 ;  /* 0x00000007002c9224 */ /* 0x000fe400078e022c */
[----:B------:R-:W-:Y:S01]  /*6910*/  @!P1 IMAD R43, R2, R8, R43 ;  /* 0x00000008022b9224 */ /* 0x000fe200078e022b */
[----:B------:R-:W-:Y:S06]  /*6920*/  BRA.U !UP0, `(.L_x_130) ;  /* 0x0000000108407547 */ /* 0x000fec000b800000 */
[----:B------:R-:W1:Y:S01]  /*6930*/  LDCU.64 UR8, c[0x4][0x80] ;  /* 0x01001000ff0877ac */ /* 0x000e620008000a00 */
[----:B------:R-:W-:Y:S01]  /*6940*/  MOV R3, 0x0 ;  /* 0x0000000000037802 */ /* 0x000fe20000000f00 */
[----:B------:R-:W-:Y:S02]  /*6950*/  HFMA2 R12, -RZ, RZ, 0, 5.9604644775390625e-08 ;  /* 0x00000001ff0c7431 */ /* 0x000fe400000001ff */
[----:B------:R-:W-:Y:S02]  /*6960*/  IMAD.MOV.U32 R8, RZ, RZ, 0x70 ;  /* 0x00000070ff087424 */ /* 0x000fe400078e00ff */
[----:B------:R-:W-:Y:S01]  /*6970*/  IMAD.MOV.U32 R13, RZ, RZ, RZ ;  /* 0x000000ffff0d7224 */ /* 0x000fe200078e00ff */
[----:B------:R-:W2:Y:S01]  /*6980*/  LDCU.64 UR6, c[0x4][0x88] ;  /* 0x01001100ff0677ac */ /* 0x000ea20008000a00 */
[----:B------:R-:W3:Y:S01]  /*6990*/  LDC.64 R2, c[0x4][R3] ;  /* 0x0100000003027b82 */ /* 0x000ee20000000a00 */
[----:B------:R-:W4:Y:S01]  /*69a0*/  LDCU.64 UR4, c[0x4][0x8] ;  /* 0x01000100ff0477ac */ /* 0x000f220008000a00 */
[----:B-1----:R-:W-:Y:S01]  /*69b0*/  MOV R5, UR9 ;  /* 0x0000000900057c02 */ /* 0x002fe20008000f00 */
[----:B------:R-:W-:Y:S01]  /*69c0*/  IMAD.U32 R4, RZ, RZ, UR8 ;  /* 0x00000008ff047e24 */ /* 0x000fe2000f8e00ff */
[----:B--2---:R-:W-:Y:S01]  /*69d0*/  MOV R7, UR7 ;  /* 0x0000000700077c02 */ /* 0x004fe20008000f00 */
[----:B------:R-:W-:Y:S01]  /*69e0*/  IMAD.U32 R6, RZ, RZ, UR6 ;  /* 0x00000006ff067e24 */ /* 0x000fe2000f8e00ff */
[----:B----4-:R-:W-:Y:S01]  /*69f0*/  MOV R11, UR5 ;  /* 0x00000005000b7c02 */ /* 0x010fe20008000f00 */
[----:B------:R-:W-:Y:S02]  /*6a00*/  IMAD.U32 R10, RZ, RZ, UR4 ;  /* 0x00000004ff0a7e24 */ /* 0x000fe4000f8e00ff */
[----:B------:R-:W-:Y:S07]  /*6a10*/  LEPC R20, `(.L_x_130) ;  /* 0x000000001014794e */ /* 0x000fee0000000000 */
[----:B---3-5:R-:W-:Y:S05]  /*6a20*/  CALL.ABS.NOINC R2 ;  /* 0x0000000002007343 */ /* 0x028fea0003c00000 */
.L_x_130:
[----:B------:R-:W-:Y:S01]  /*6a30*/  LOP3.LUT P0, RZ, R114, 0x1b0, RZ, 0xc0, !PT ;  /* 0x000001b072ff7812 */ /* 0x000fe2000780c0ff */
[----:B------:R-:W-:Y:S11]  /*6a40*/  BSSY.RECONVERGENT B6, `(.L_x_131) ;  /* 0x0000013000067945 */ /* 0x000ff60003800200 */
[----:B------:R-:W-:Y:S01]  /*6a50*/  @!UPT UIADD3 URZ, UPT, UPT, URZ, URZ, URZ ;  /* 0x000000fffffff290 */ /* 0x000fe2000fffe0ff */
[----:B------:R-:W-:Y:S05]  /*6a60*/  @!P0 BRA `(.L_x_132) ;  /* 0x0000000000408947 */ /* 0x000fea0003800000 */
        /* <DEDUP_REMOVED lines=16> */
.L_x_132:
[----:B------:R-:W-:Y:S05]  /*6b70*/  BSYNC.RECONVERGENT B6 ;  /* 0x0000000000067941 */ /* 0x000fea0003800200 */
.L_x_131:
[----:B------:R-:W-:Y:S02]  /*6b80*/  ISETP.NE.U32.AND P3, PT, R94, RZ, PT ;  /* 0x000000ff5e00720c */ /* 0x000fe40003f65070 */
[----:B------:R-:W-:Y:S02]  /*6b90*/  ISETP.NE.U32.AND P2, PT, R90, RZ, PT ;  /* 0x000000ff5a00720c */ /* 0x000fe40003f45070 */
[----:B------:R-:W-:Y:S02]  /*6ba0*/  ISETP.NE.AND.EX P3, PT, R95, RZ, PT, P3 ;  /* 0x000000ff5f00720c */ /* 0x000fe40003f65330 */
[----:B------:R-:W-:Y:S02]  /*6bb0*/  PLOP3.LUT P0, PT, PT, PT, PT, 0x8, 0x80 ;  /* 0x000000000080781c */ /* 0x000fe40003f0e170 */
[----:B------:R-:W-:Y:S09]  /*6bc0*/  ISETP.NE.AND.EX P2, PT, R91, RZ, PT, P2 ;  /* 0x000000ff5b00720c */ /* 0x000ff20003f45320 */
[----:B------:R-:W-:Y:S05]  /*6bd0*/  @!P3 BRA `(.L_x_133) ;  /* 0x00000000002cb947 */ /* 0x000fea0003800000 */
[----:B------:R-:W-:Y:S01]  /*6be0*/  ISETP.NE.U32.AND P1, PT, R92, RZ, PT ;  /* 0x000000ff5c00720c */ /* 0x000fe20003f25070 */
[----:B------:R-:W-:Y:S03]  /*6bf0*/  IMAD.MOV.U32 R102, RZ, RZ, 0x1 ;  /* 0x00000001ff667424 */ /* 0x000fe600078e00ff */
[----:B------:R-:W-:Y:S11]  /*6c00*/  ISETP.NE.AND.EX P1, PT, R93, RZ, PT, P1 ;  /* 0x000000ff5d00720c */ /* 0x000ff60003f25310 */
[----:B------:R-:W-:Y:S02]  /*6c10*/  @!UPT UIADD3 URZ, UPT, UPT, URZ, URZ, URZ ;  /* 0x000000fffffff290 */ /* 0x000fe4000fffe0ff */
[----:B------:R-:W1:Y:S01]  /*6c20*/  @P1 LDC.64 R2, c[0x0][0x888] ;  /* 0x00022200ff021b82 */ /* 0x000e620000000a00 */
[----:B------:R-:W-:Y:S04]  /*6c30*/  @P1 IMAD R0, R94, UR36, RZ ;  /* 0x000000245e001c24 */ /* 0x000fe8000f8e02ff */
[----:B-1----:R-:W-:Y:S04]  /*6c40*/  @P1 IMAD.WIDE R2, R0, 0x4, R2 ;  /* 0x0000000400021825 */ /* 0x002fe800078e0202 */
[----:B------:R-:W-:Y:S01]  /*6c50*/  HFMA2 R0, -RZ, RZ, 0, 5.9604644775390625e-08 ;  /* 0x00000001ff007431 */ /* 0x000fe200000001ff */
[----:B-----5:R1:W5:Y:S04]  /*6c60*/  @P1 LDG.E R68, desc[UR40][R2.64] ;  /* 0x0000002802441981 */ /* 0x020368000c1e1900 */
[----:B------:R-:W-:Y:S01]  /*6c70*/  @!P1 PRMT R102, R0, 0x7610, R102 ;  /* 0x0000761000669816 */ /* 0x000fe20000000066 */
[----:B-1----:R-:W2:Y:S06]  /*6c80*/  @!P1 LDC R68, c[0x0][0x880] ;  /* 0x00022000ff449b82 */ /* 0x002eac0000000800 */
.L_x_133:
[----:B------:R-:W-:Y:S05]  /*6c90*/  @!P2 BRA `(.L_x_134) ;  /* 0x000000000020a947 */ /* 0x000fea0003800000 */
[----:B------:R-:W-:Y:S04]  /*6ca0*/  ISETP.NE.U32.AND P1, PT, R88, RZ, PT ;  /* 0x000000ff5800720c */ /* 0x000fe80003f25070 */
[----:B------:R-:W-:Y:S11]  /*6cb0*/  ISETP.NE.AND.EX P1, PT, R89, RZ, PT, P1 ;  /* 0x000000ff5900720c */ /* 0x000ff60003f25310 */
[----:B------:R-:W-:Y:S02]  /*6cc0*/  @!UPT UIADD3 URZ, UPT, UPT, URZ, URZ, URZ ;  /* 0x000000fffffff290 */ /* 0x000fe4000fffe0ff */
[----:B------:R-:W1:Y:S01]  /*6cd0*/  @P1 LDC.64 R2, c[0x0][0x8a8] ;  /* 0x00022a00ff021b82 */ /* 0x000e620000000a00 */
[----:B------:R-:W-:Y:S04]  /*6ce0*/  @P1 IMAD R0, R90, UR36, RZ ;  /* 0x000000245a001c24 */ /* 0x000fe8000f8e02ff */
[----:B-1----:R-:W-:Y:S05]  /*6cf0*/  @P1 IMAD.WIDE R2, R0, 0x4, R2 ;  /* 0x0000000400021825 */ /* 0x002fea00078e0202 */
[----:B-----5:R1:W5:Y:S02]  /*6d00*/  @P1 LDG.E R46, desc[UR40][R2.64] ;  /* 0x00000028022e1981 */ /* 0x020364000c1e1900 */
[----:B-1----:R-:W3:Y:S02]  /*6d10*/  @!P1 LDC R46, c[0x0][0x8a0] ;  /* 0x00022800ff2e9b82 */ /* 0x002ee40000000800 */
.L_x_134:
[----:B------:R-:W-:Y:S09]  /*6d20*/  UISETP.NE.AND UP0, UPT, UR44, URZ, UPT ;  /* 0x000000ff2c00728c */ /* 0x000ff2000bf05270 */
[----:B------:R-:W-:Y:S05]  /*6d30*/  BRA.U !UP0, `(.L_x_135) ;  /* 0x0000000108407547 */ /* 0x000fea000b800000 */
[----:B------:R-:W-:Y:S02]  /*6d40*/  ISETP.NE.U32.AND P4, PT, R94, RZ, PT ;  /* 0x000000ff5e00720c */ /* 0x000fe40003f85070 */
[----:B------:R-:W-:Y:S02]  /*6d50*/  PLOP3.LUT P0, PT, PT, PT, PT, 0x80, 0x8 ;  /* 0x000000000008781c */ /* 0x000fe40003f0f070 */
[----:B------:R-:W-:Y:S11]  /*6d60*/  ISETP.NE.AND.EX P4, PT, R95, RZ, PT, P4 ;  /* 0x000000ff5f00720c */ /* 0x000ff60003f85340 */
[----:B------:R-:W-:Y:S02]  /*6d70*/  @!UPT UIADD3 URZ, UPT, UPT, URZ, URZ, URZ ;  /* 0x000000fffffff290 */ /* 0x000fe4000fffe0ff */
[----:B------:R-:W-:Y:S01]  /*6d80*/  @P4 LOP3.LUT P1, RZ, R102, 0xff, RZ, 0xc0, !PT ;  /* 0x000000ff66ff4812 */ /* 0x000fe2000782c0ff */
[----:B------:R-:W1:Y:S03]  /*6d90*/  @P4 LDC.64 R2, c[0x0][0x888] ;  /* 0x00022200ff024b82 */ /* 0x000e660000000a00 */
[----:B------:R-:W-:Y:S02]  /*6da0*/  @P4 PLOP3.LUT P0, PT, P1, PT, PT, 0x80, 0x8 ;  /* 0x000000000008481c */ /* 0x000fe40000f0f070 */
[----:B--2--5:R-:W-:Y:S04]  /*6db0*/  @P4 FSETP.NEU.AND P1, PT, R68, RZ, PT ;  /* 0x000000ff4400420b */ /* 0x024fe80003f2d000 */
[----:B------:R-:W-:Y:S02]  /*6dc0*/  @P4 SEL R0, RZ, 0xffffffff, P1 ;  /* 0xffffffffff004807 */ /* 0x000fe40000800000 */
[----:B-1----:R-:W-:Y:S04]  /*6dd0*/  @P4 ISETP.NE.U32.AND P2, PT, R2, RZ, PT ;  /* 0x000000ff0200420c */ /* 0x002fe80003f45070 */
[----:B------:R-:W-:Y:S04]  /*6de0*/  @P4 ISETP.NE.AND.EX P2, PT, R3, RZ, PT, P2 ;  /* 0x000000ff0300420c */ /* 0x000fe80003f45320 */
[----:B------:R-:W-:Y:S02]  /*6df0*/  @!P0 SEL R0, RZ, 0xffffffff, P2 ;  /* 0xffffffffff008807 */ /* 0x000fe40001000000 */
[----:B------:R-:W-:Y:S02]  /*6e00*/  @!P4 FSETP.EQ.AND P0, PT, R68, RZ, PT ;  /* 0x000000ff4400c20b */ /* 0x000fe40003f02000 */
[----:B------:R-:W-:Y:S04]  /*6e10*/  @P4 LOP3.LUT R0, R0, 0x1, RZ, 0xc0, !PT ;  /* 0x0000000100004812 */ /* 0x000fe800078ec0ff */
[----:B------:R-:W-:Y:S11]  /*6e20*/  @P4 ISETP.EQ.U32.AND P0, PT, R0, 0x1, PT ;  /* 0x000000010000480c */ /* 0x000ff60003f02070 */
[----:B------:R-:W-:Y:S02]  /*6e30*/  @!UPT UIADD3 URZ, UPT, UPT, URZ, URZ, URZ ;  /* 0x000000fffffff290 */ /* 0x000fe4000fffe0ff */
.L_x_135:
[----:B------:R-:W-:Y:S01]  /*6e40*/  @!P0 SHF.L.U32 R0, R111, 0x1f, RZ ;  /* 0x0000001f6f008819 */ /* 0x000fe200000006ff */
[----:B------:R-:W-:Y:S01]  /*6e50*/  BSSY B1, `(.L_x_136) ;  /* 0x000002e000017945 */ /* 0x000fe20003800000 */
[C---:B------:R-:W-:Y:S01]  /*6e60*/  LEA R117, R47.reuse, UR43, 0x3 ;  /* 0x0000002b2f757c11 */ /* 0x040fe2000f8e18ff */
[----:B------:R-:W-:Y:S01]  /*6e70*/  IMAD R2, R47, 0x20, R45 ;  /* 0x000000202f027824 */ /* 0x000fe200078e022d */
[----:B------:R-:W1:Y:S01]  /*6e80*/  @!P0 SYNCS.PHASECHK.TRANS64.TRYWAIT P1, [UR43+0x240], R0 ;  /* 0x00024000ff0085a7 */ /* 0x000e62000802112b */
[----:B------:R-:W-:Y:S02]  /*6e90*/  SHF.L.U32 R4, R113, 0x1f, RZ ;  /* 0x0000001f71047819 */ /* 0x000fe400000006ff */
[----:B------:R-:W-:Y:S02]  /*6ea0*/  CS2R R18, SRZ ;  /* 0x0000000000127805 */ /* 0x000fe4000001ff00 */
[----:B------:R-:W-:Y:S02]  /*6eb0*/  PLOP3.LUT P5, PT, PT, PT, PT, 0x8, 0x80 ;  /* 0x000000000080781c */ /* 0x000fe40003fae170 */
[----:B------:R-:W-:Y:S02]  /*6ec0*/  CS2R R16, SRZ ;  /* 0x0000000000107805 */ /* 0x000fe4000001ff00 */
[----:B------:R-:W-:Y:S02]  /*6ed0*/  CS2R R26, SRZ ;  /* 0x00000000001a7805 */ /* 0x000fe4000001ff00 */
[----:B------:R-:W-:Y:S01]  /*6ee0*/  CS2R R24, SRZ ;  /* 0x0000000000187805 */ /* 0x000fe2000001ff00 */
[----:B------:R4:W2:Y:S01]  /*6ef0*/  SYNCS.PHASECHK.TRANS64.TRYWAIT P4, [R117+URZ+0x280], R4 ;  /* 0x00028004750075a7 */ /* 0x0008a200080811ff */
[----:B-1----:R-:W-:Y:S01]  /*6f00*/  @!P0 PLOP3.LUT P5, PT, P1, PT, PT, 0x8, 0x80 ;  /* 0x000000000080881c */ /* 0x002fe20000fae170 */
[----:B------:R-:W-:Y:S01]  /*6f10*/  @!UPT UIADD3 URZ, UPT, UPT, URZ, URZ, URZ ;  /* 0x000000fffffff290 */ /* 0x000fe2000fffe0ff */
[----:B----4-:R-:W-:Y:S11]  /*6f20*/  @P0 BRA `(.L_x_137) ;  /* 0x0000000000800947 */ /* 0x010ff60003800000 */
[----:B------:R-:W-:Y:S01]  /*6f30*/  ISETP.NE.U32.AND P0, PT, RZ, UR38, PT ;  /* 0x00000026ff007c0c */ /* 0x000fe2000bf05070 */
[----:B------:R-:W-:Y:S01]  /*6f40*/  BSSY B0, `(.L_x_138) ;  /* 0x0000012000007945 */ /* 0x000fe20003800000 */
[----:B--2--5:R-:W-:Y:S02]  /*6f50*/  FSETP.NEU.AND P2, PT, R68, RZ, PT ;  /* 0x000000ff4400720b */ /* 0x024fe40003f4d000 */
[----:B------:R-:W-:Y:S02]  /*6f60*/  CS2R R26, SRZ ;  /* 0x00000000001a7805 */ /* 0x000fe4000001ff00 */
[----:B------:R-:W-:Y:S02]  /*6f70*/  ISETP.NE.AND.EX P0, PT, RZ, UR39, PT, P0 ;  /* 0x00000027ff007c0c */ /* 0x000fe4000bf05300 */
[----:B------:R-:W-:Y:S02]  /*6f80*/  CS2R R24, SRZ ;  /* 0x0000000000187805 */ /* 0x000fe4000001ff00 */
[----:B------:R-:W-:Y:S02]  /*6f90*/  LOP3.LUT P1, RZ, R102, 0xff, RZ, 0xc0, !PT ;  /* 0x000000ff66ff7812 */ /* 0x000fe4000782c0ff */
[----:B------:R-:W-:Y:S02]  /*6fa0*/  CS2R R18, SRZ ;  /* 0x0000000000127805 */ /* 0x000fe4000001ff00 */
[----:B------:R-:W-:Y:S02]  /*6fb0*/  SEL R0, RZ, 0xffffffff, P2 ;  /* 0xffffffffff007807 */ /* 0x000fe40001000000 */
[----:B------:R-:W-:Y:S02]  /*6fc0*/  CS2R R16, SRZ ;  /* 0x0000000000107805 */ /* 0x000fe4000001ff00 */
[----:B------:R-:W-:Y:S04]  /*6fd0*/  SEL R3, RZ, 0xffffffff, P0 ;  /* 0xffffffffff037807 */ /* 0x000fe80000000000 */
[----:B------:R-:W-:Y:S04]  /*6fe0*/  @P3 SEL R0, R3, R0, !P1 ;  /* 0x0000000003003207 */ /* 0x000fe80004800000 */
[----:B------:R-:W-:Y:S04]  /*6ff0*/  LOP3.LUT R0, R0, 0x1, RZ, 0xc0, !PT ;  /* 0x0000000100007812 */ /* 0x000fe800078ec0ff */
[----:B------:R-:W-:Y:S01]  /*7000*/  ISETP.NE.U32.AND P0, PT, R0, 0x1, PT ;  /* 0x000000010000780c */ /* 0x000fe20003f05070 */
[----:B------:R-:W-:Y:S01]  /*7010*/  @!UPT UIADD3 URZ, UPT, UPT, URZ, URZ, URZ ;  /* 0x000000fffffff290 */ /* 0x000fe2000fffe0ff */
[----:B------:R-:W-:Y:S11]  /*7020*/  @!P5 BRA `(.L_x_139) ;  /* 0x00000000000cd947 */ /* 0x000ff60003800000 */
[----:B------:R-:W-:Y:S04]  /*7030*/  SHF.L.U32 R3, R111, 0x1f, RZ ;  /* 0x0000001f6f037819 */ /* 0x000fe800000006ff */
[----:B------:R-:W1:Y:S02]  /*7040*/  SYNCS.PHASECHK.TRANS64.TRYWAIT P1, [UR43+0x240], R3 ;  /* 0x00024003ff0075a7 */ /* 0x000e64000802112b */
[----:B-1----:R-:W-:Y:S05]  /*7050*/  @!P1 BRA `(.L_x_140) ;  /* 0x0000005000bc9947 */ /* 0x002fea0003800000 */
.L_x_139:
[----:B------:R-:W-:Y:S05]  /*7060*/  BSYNC B0 ;  /* 0x0000000000007941 */ /* 0x000fea0003800000 */
.L_x_138:
[----:B------:R4:W2:Y:S01]  /*7070*/  @P0 LDS.128 R24, [R108+UR43+0x400] ;  /* 0x0004002b6c180984 */ /* 0x0008a20008000c00 */
[----:B------:R-:W-:Y:S01]  /*7080*/  UIADD3 UR4, UPT, UPT, UR43, 0x248, URZ ;  /* 0x000002482b047890 */ /* 0x000fe2000fffe0ff */
[----:B------:R-:W-:Y:S02]  /*7090*/  LOP3.LUT R111, R111, 0x1, RZ, 0x3c, !PT ;  /* 0x000000016f6f7812 */ /* 0x000fe400078e3cff */
[----:B------:R4:W1:Y:S01]  /*70a0*/  @P0 LDS.128 R16, [R107+0x10] ;  /* 0x000010006b100984 */ /* 0x0008620000000c00 */
[----:B------:R-:W-:Y:S01]  /*70b0*/  UPRMT UR4, UR37, 0x654, UR4 ;  /* 0x0000065425047896 */ /* 0x000fe20008000004 */
[----:B------:R-:W-:Y:S01]  /*70c0*/  @!PT LDS RZ, [RZ] ;  /* 0x00000000fffff984 */ /* 0x000fe20000000800 */
[----:B------:R-:W-:Y:S01]  /*70d0*/  @!PT LDS RZ, [RZ] ;  /* 0x00000000fffff984 */ /* 0x000fe20000000800 */
[----:B------:R-:W-:Y:S01]  /*70e0*/  @!PT LDS RZ, [RZ] ;  /* 0x00000000fffff984 */ /* 0x000fe20000000800 */
[----:B------:R-:W-:Y:S01]  /*70f0*/  @!PT LDS RZ, [RZ] ;  /* 0x00000000fffff984 */ /* 0x000fe20000000800 */
[----:B------:R5:W-:Y:S06]  /*7100*/  MEMBAR.ALL.CTA ;  /* 0x0000000000007992 */ /* 0x000bec0000008000 */
[----:B-----5:R-:W5:Y:S02]  /*7110*/  FENCE.VIEW.ASYNC.S ;  /* 0x00000000000073c6 */ /* 0x020f640000000000 */
[----:B-----5:R-:W-:Y:S03]  /*7120*/  SYNCS.ARRIVE.TRANS64.RED.A1T0 RZ, [UR4], RZ ;  /* 0x000000ffffff79a7 */ /* 0x020fe60008100404 */
.L_x_137:
[----:B------:R-:W-:Y:S05]  /*7130*/  BSYNC B1 ;  /* 0x0000000000017941 */ /* 0x000fea0003800000 */
.L_x_136:
[----:B-1----:R-:W-:Y:S04]  /*7140*/  SHF.R.U32.HI R0, RZ, 0x15, R2 ;  /* 0x00000015ff007819 */ /* 0x002fe80000011602 */
[----:B------:R-:W-:Y:S01]  /*7150*/  LOP3.LUT P0, RZ, R0, 0x3, R109, 0x48, !PT ;  /* 0x0000000300ff7812 */ /* 0x000fe2000780486d */
[----:B------:R-:W-:Y:S01]  /*7160*/  @!UPT UIADD3 URZ, UPT, UPT, URZ, URZ, URZ ;  /* 0x000000fffffff290 */ /* 0x000fe2000fffe0ff */
[----:B--2---:R-:W-:Y:S11]  /*7170*/  @P4 BRA `(.L_x_141) ;  /* 0x0000000000084947 */ /* 0x004ff60003800000 */
[----:B------:R-:W1:Y:S02]  /*7180*/  SYNCS.PHASECHK.TRANS64.TRYWAIT P1, [R117+URZ+0x280], R4 ;  /* 0x00028004750075a7 */ /* 0x000e6400080211ff */
[----:B-1----:R-:W-:Y:S05]  /*7190*/  @!P1 BRA `(.L_x_142) ;  /* 0x0000005000849947 */ /* 0x002fea0003800000 */
.L_x_141:
[----:B------:R-:W-:Y:S05]  /*71a0*/  @!P0 BRA `(.L_x_143) ;  /* 0x0000000000408947 */ /* 0x000fea0003800000 */
[----:B------:R-:W2:Y:S01]  /*71b0*/  LDCU.64 UR8, c[0x4][0x70] ;  /* 0x01000e00ff0877ac */ /* 0x000ea20008000a00 */
[----:B------:R-:W-:Y:S01]  /*71c0*/  MOV R15, 0x0 ;  /* 0x00000000000f7802 */ /* 0x000fe20000000f00 */
[----:B------:R-:W-:Y:S02]  /*71d0*/  HFMA2 R12, -RZ, RZ, 0, 5.9604644775390625e-08 ;  /* 0x00000001ff0c7431 */ /* 0x000fe400000001ff */
[----:B------:R-:W-:Y:S02]  /*71e0*/  IMAD.MOV.U32 R8, RZ, RZ, 0x192 ;  /* 0x00000192ff087424 */ /* 0x000fe400078e00ff */
[----:B------:R-:W-:Y:S01]  /*71f0*/  IMAD.MOV.U32 R13, RZ, RZ, RZ ;  /* 0x000000ffff0d7224 */ /* 0x000fe200078e00ff */
[----:B------:R-:W3:Y:S01]  /*7200*/  LDCU.64 UR6, c[0x4][0x78] ;  /* 0x01000f00ff0677ac */ /* 0x000ee20008000a00 */
[----:B------:R-:W4:Y:S01]  /*7210*/  LDC.64 R14, c[0x4][R15] ;  /* 0x010000000f0e7b82 */ /* 0x000f220000000a00 */
[----:B------:R-:W3:Y:S01]  /*7220*/  LDCU.64 UR4, c[0x4][0x10] ;  /* 0x01000200ff0477ac */ /* 0x000ee20008000a00 */
[----:B--2---:R-:W-:Y:S01]  /*7230*/  MOV R5, UR9 ;  /* 0x0000000900057c02 */ /* 0x004fe20008000f00 */
[----:B-1----:R-:W-:Y:S01]  /*7240*/  IMAD.U32 R4, RZ, RZ, UR8 ;  /* 0x00000008ff047e24 */ /* 0x002fe2000f8e00ff */
[----:B---3--:R-:W-:Y:S01]  /*7250*/  MOV R7, UR7 ;  /* 0x0000000700077c02 */ /* 0x008fe20008000f00 */
[----:B------:R-:W-:Y:S01]  /*7260*/  IMAD.U32 R6, RZ, RZ, UR6 ;  /* 0x00000006ff067e24 */ /* 0x000fe2000f8e00ff */
[----:B------:R-:W-:Y:S01]  /*7270*/  MOV R11, UR5 ;  /* 0x00000005000b7c02 */ /* 0x000fe20008000f00 */
[----:B------:R-:W-:Y:S02]  /*7280*/  IMAD.U32 R10, RZ, RZ, UR4 ;  /* 0x00000004ff0a7e24 */ /* 0x000fe4000f8e00ff */
[----:B------:R-:W-:Y:S07]  /*7290*/  LEPC R20, `(.L_x_143) ;  /* 0x000000001014794e */ /* 0x000fee0000000000 */
[----:B----45:R-:W-:Y:S05]  /*72a0*/  CALL.ABS.NOINC R14 ;  /* 0x000000000e007343 */ /* 0x030fea0003c00000 */
.L_x_143:
[----:B------:R-:W-:Y:S05]  /*72b0*/  WARPSYNC.ALL ;  /* 0x0000000000007948 */ /* 0x000fea0003800000 */
[----:B------:R-:W-:Y:S01]  /*72c0*/  R2UR UR4, R2 ;  /* 0x00000000020472ca */ /* 0x000fe200000e0000 */
[----:B------:R-:W-:Y:S01]  /*72d0*/  BSSY.RECONVERGENT B1, `(.L_x_144) ;  /* 0x0000186000017945 */ /* 0x000fe20003800200 */
[-C--:B-1----:R-:W-:Y:S02]  /*72e0*/  F2FP.F16.E4M3.UNPACK_B R4, R25.reuse ;  /* 0x00000019ff04723e */ /* 0x082fe400020006ff */
[-C--:B------:R-:W-:Y:S02]  /*72f0*/  F2FP.F16.E4M3.UNPACK_B R2, R24.reuse ;  /* 0x00000018ff02723e */ /* 0x080fe400020006ff */
[----:B------:R-:W-:Y:S01]  /*7300*/  F2FP.F16.E4M3.UNPACK_B R24, R24.H1 ;  /* 0x00000018ff18723e */ /* 0x000fe200030006ff */
[--C-:B------:R-:W-:Y:S01]  /*7310*/  HADD2.F32 R49, -RZ, R4.reuse.H0_H0 ;  /* 0x20000004ff317230 */ /* 0x100fe20000004100 */
[----:B------:R-:W-:Y:S01]  /*7320*/  F2FP.F16.E4M3.UNPACK_B R25, R25.H1 ;  /* 0x00000019ff19723e */ /* 0x000fe200030006ff */
[----:B------:R-:W-:Y:S01]  /*7330*/  HADD2.F32 R50, -RZ, R4.H1_H1 ;  /* 0x30000004ff327230 */ /* 0x000fe20000004100 */
[-C--:B------:R-:W-:Y:S01]  /*7340*/  F2FP.F16.E4M3.UNPACK_B R54, R26.reuse ;  /* 0x0000001aff36723e */ /* 0x080fe200020006ff */
        /* <DEDUP_REMOVED lines=23> */
[----:B------:R-:W1:Y:S01]  /*74c0*/  LDTM.x32 R4, tmem[UR4] ;  /* 0x00000004000479ee */ /* 0x000e6200082c0000 */
[--C-:B------:R-:W-:Y:S01]  /*74d0*/  HADD2.F32 R59, -RZ, R60.reuse.H0_H0 ;  /* 0x2000003cff3b7230 */ /* 0x100fe20000004100 */
[----:B------:R-:W-:Y:S01]  /*74e0*/  NOP ;  /* 0x0000000000007918 */ /* 0x000fe20000000000 */
[----:B------:R-:W-:Y:S01]  /*74f0*/  HADD2.F32 R60, -RZ, R60.H1_H1 ;  /* 0x3000003cff3c7230 */ /* 0x000fe20000004100 */
[----:B------:R-:W-:Y:S01]  /*7500*/  IADD3 R117, PT, PT, R117, 0x2a0, RZ ;  /* 0x000002a075757810 */ /* 0x000fe20007ffe0ff */
[--C-:B------:R-:W-:Y:S01]  /*7510*/  HADD2.F32 R61, -RZ, R62.reuse.H0_H0 ;  /* 0x2000003eff3d7230 */ /* 0x100fe20000004100 */
[----:B------:R-:W-:Y:S01]  /*7520*/  IADD3 R47, PT, PT, R47, 0x1, RZ ;  /* 0x000000012f2f7810 */ /* 0x000fe20007ffe0ff */
[----:B------:R-:W-:Y:S01]  /*7530*/  HADD2.F32 R62, -RZ, R62.H1_H1 ;  /* 0x3000003eff3e7230 */ /* 0x000fe20000004100 */
[----:B------:R-:W-:Y:S01]  /*7540*/  LOP3.LUT R117, R117, 0xfefffff8, RZ, 0xc0, !PT ;  /* 0xfefffff875757812 */ /* 0x000fe200078ec0ff */
[--C-:B------:R-:W-:Y:S02]  /*7550*/  HADD2.F32 R63, -RZ, R64.reuse.H0_H0 ;  /* 0x20000040ff3f7230 */ /* 0x100fe40000004100 */
[----:B------:R-:W-:Y:S01]  /*7560*/  HADD2.F32 R64, -RZ, R64.H1_H1 ;  /* 0x30000040ff407230 */ /* 0x000fe20000004100 */
[----:B-1----:R1:W-:Y:S01]  /*7570*/  SYNCS.ARRIVE.TRANS64.RED.A1T0 RZ, [R117+URZ], RZ ;  /* 0x000000ff75ff79a7 */ /* 0x0023e200081004ff */
[--C-:B------:R-:W-:Y:S02]  /*7580*/  HADD2.F32 R65, -RZ, R66.reuse.H0_H0 ;  /* 0x20000042ff417230 */ /* 0x100fe40000004100 */
[----:B------:R-:W-:Y:S02]  /*7590*/  HADD2.F32 R66, -RZ, R66.H1_H1 ;  /* 0x30000042ff427230 */ /* 0x000fe40000004100 */
[--C-:B------:R-:W-:Y:S02]  /*75a0*/  HADD2.F32 R67, -RZ, R69.reuse.H0_H0 ;  /* 0x20000045ff437230 */ /* 0x100fe40000004100 */
[----:B------:R-:W-:Y:S02]  /*75b0*/  HADD2.F32 R69, -RZ, R69.H1_H1 ;  /* 0x30000045ff457230 */ /* 0x000fe40000004100 */
[--C-:B------:R-:W-:Y:S02]  /*75c0*/  HADD2.F32 R70, -RZ, R71.reuse.H0_H0 ;  /* 0x20000047ff467230 */ /* 0x100fe40000004100 */
[----:B------:R-:W-:Y:S02]  /*75d0*/  HADD2.F32 R71, -RZ, R71.H1_H1 ;  /* 0x30000047ff477230 */ /* 0x000fe40000004100 */
[C---:B---3-5:R-:W-:Y:S01]  /*75e0*/  FMUL R4, R46.reuse, R4 ;  /* 0x000000042e047220 */ /* 0x068fe20000400000 */
[C---:B------:R-:W-:Y:S01]  /*75f0*/  FMUL R5, R46.reuse, R5 ;  /* 0x000000052e057220 */ /* 0x040fe20000400000 */
[C---:B------:R-:W-:Y:S01]  /*7600*/  FMUL R6, R46.reuse, R6 ;  /* 0x000000062e067220 */ /* 0x040fe20000400000 */
[C---:B------:R-:W-:Y:S01]  /*7610*/  FMUL R7, R46.reuse, R7 ;  /* 0x000000072e077220 */ /* 0x040fe20000400000 */
[----:B------:R-:W-:Y:S01]  /*7620*/  FMUL R8, R46, R8 ;  /* 0x000000082e087220 */ /* 0x000fe20000400000 */
[----:B------:R-:W-:Y:S01]  /*7630*/  FFMA R4, R68, R0, R4 ;  /* 0x0000000044047223 */ /* 0x000fe20000000004 */
        /* <DEDUP_REMOVED lines=40> */
[--C-:B------:R-:W-:Y:S02]  /*78c0*/  HADD2.F32 R72, -RZ, R73.reuse.H0_H0 ;  /* 0x20000049ff487230 */ /* 0x100fe40000004100 */
[----:B------:R-:W-:Y:S01]  /*78d0*/  FMUL R29, R46, R29 ;  /* 0x0000001d2e1d7220 */ /* 0x000fe20000400000 */
[----:B------:R-:W-:Y:S01]  /*78e0*/  FFMA R25, R68, R66, R25 ;  /* 0x0000004244197223 */ /* 0x000fe20000000019 */
[----:B------:R-:W-:Y:S02]  /*78f0*/  HADD2.F32 R73, -RZ, R73.H1_H1 ;  /* 0x30000049ff497230 */ /* 0x000fe40000004100 */
        /* <DEDUP_REMOVED lines=14> */
[----:B------:R-:W-:Y:S02]  /*79e0*/  HFMA2 R48, -RZ, RZ, 3.7421875, 0 ;  /* 0x437c0000ff307431 */ /* 0x000fe400000001ff */
[----:B------:R-:W-:Y:S01]  /*79f0*/  FMUL R35, R46, R35 ;  /* 0x000000232e237220 */ /* 0x000fe20000400000 */
[C---:B------:R-:W-:Y:S01]  /*7a00*/  FFMA R31, R68.reuse, R73, R31 ;  /* 0x00000049441f7223 */ /* 0x040fe2000000001f */
[----:B------:R-:W-:Y:S01]  /*7a10*/  MOV R67, 0x3bbb989d ;  /* 0x3bbb989d00437802 */ /* 0x000fe20000000f00 */
[C---:B------:R-:W-:Y:S01]  /*7a20*/  FFMA R32, R68.reuse, R74, R32 ;  /* 0x0000004a44207223 */ /* 0x040fe20000000020 */
[C---:B------:R-:W-:Y:S01]  /*7a30*/  FFMA R33, R68.reuse, R75, R33 ;  /* 0x0000004b44217223 */ /* 0x040fe20000000021 */
[C---:B------:R-:W-:Y:S01]  /*7a40*/  FFMA R34, R68.reuse, R76, R34 ;  /* 0x0000004c44227223 */ /* 0x040fe20000000022 */
[----:B------:R-:W-:Y:S01]  /*7a50*/  FFMA R35, R68, R77, R35 ;  /* 0x0000004d44237223 */ /* 0x000fe20000000023 */
[CC--:B------:R-:W-:Y:S04]  /*7a60*/  FFMA.SAT R49, R4.reuse, -R67.reuse, 0.5 ;  /* 0x3f00000004317423 */ /* 0x0c0fe80000002843 */
[-C--:B------:R-:W-:Y:S04]  /*7a70*/  FFMA.RM R49, R49, R48.reuse, 12582913 ;  /* 0x4b40000131317423 */ /* 0x080fe80000004030 */
[----:B------:R-:W-:Y:S04]  /*7a80*/  FADD R0, R49, -12583039 ;  /* 0xcb40007f31007421 */ /* 0x000fe80000000000 */
[C---:B------:R-:W-:Y:S04]  /*7a90*/  FFMA R0, R4.reuse, -1.4426950216293334961, -R0 ;  /* 0xbfb8aa3b04007823 */ /* 0x040fe80000000800 */
[----:B------:R-:W-:Y:S01]  /*7aa0*/  FFMA R0, R4, -1.925963033500011079e-08, R0 ;  /* 0xb2a5706004007823 */ /* 0x000fe20000000000 */
[CC--:B------:R-:W-:Y:S03]  /*7ab0*/  FFMA.SAT R50, R5.reuse, -R67.reuse, 0.5 ;  /* 0x3f00000005327423 */ /* 0x0c0fe60000002843 */
[----:B------:R-:W2:Y:S01]  /*7ac0*/  MUFU.EX2 R69, R0 ;  /* 0x0000000000457308 */ /* 0x000ea20000000800 */
[-C--:B------:R-:W-:Y:S04]  /*7ad0*/  FFMA.RM R50, R50, R48.reuse, 12582913 ;  /* 0x4b40000132327423 */ /* 0x080fe80000004030 */
[----:B------:R-:W-:Y:S04]  /*7ae0*/  FADD R2, R50, -12583039 ;  /* 0xcb40007f32027421 */ /* 0x000fe80000000000 */
[C---:B------:R-:W-:Y:S04]  /*7af0*/  FFMA R2, R5.reuse, -1.4426950216293334961, -R2 ;  /* 0xbfb8aa3b05027823 */ /* 0x040fe80000000802 */
[----:B------:R-:W-:Y:S01]  /*7b00*/  FFMA R2, R5, -1.925963033500011079e-08, R2 ;  /* 0xb2a5706005027823 */ /* 0x000fe20000000002 */
[CC--:B------:R-:W-:Y:S03]  /*7b10*/  FFMA.SAT R51, R6.reuse, -R67.reuse, 0.5 ;  /* 0x3f00000006337423 */ /* 0x0c0fe60000002843 */
[----:B------:R-:W3:Y:S01]  /*7b20*/  MUFU.EX2 R70, R2 ;  /* 0x0000000200467308 */ /* 0x000ee20000000800 */
[-C--:B------:R-:W-:Y:S04]  /*7b30*/  FFMA.RM R51, R51, R48.reuse, 12582913 ;  /* 0x4b40000133337423 */ /* 0x080fe80000004030 */
[----:B------:R-:W-:Y:S04]  /*7b40*/  FADD R3, R51, -12583039 ;  /* 0xcb40007f33037421 */ /* 0x000fe80000000000 */
[C---:B------:R-:W-:Y:S04]  /*7b50*/  FFMA R3, R6.reuse, -1.4426950216293334961, -R3 ;  /* 0xbfb8aa3b06037823 */ /* 0x040fe80000000803 */
[----:B------:R-:W-:Y:S01]  /*7b60*/  FFMA R3, R6, -1.925963033500011079e-08, R3 ;  /* 0xb2a5706006037823 */ /* 0x000fe20000000003 */
[CC--:B------:R-:W-:Y:S03]  /*7b70*/  FFMA.SAT R52, R7.reuse, -R67.reuse, 0.5 ;  /* 0x3f00000007347423 */ /* 0x0c0fe60000002843 */
[----:B------:R-:W4:Y:S01]  /*7b80*/  MUFU.EX2 R71, R3 ;  /* 0x0000000300477308 */ /* 0x000f220000000800 */
[-C--:B------:R-:W-:Y:S04]  /*7b90*/  FFMA.RM R52, R52, R48.reuse, 12582913 ;  /* 0x4b40000134347423 */ /* 0x080fe80000004030 */
[----:B------:R-:W-:Y:S04]  /*7ba0*/  FADD R4, R52, -12583039 ;  /* 0xcb40007f34047421 */ /* 0x000fe80000000000 */
[C---:B------:R-:W-:Y:S04]  /*7bb0*/  FFMA R4, R7.reuse, -1.4426950216293334961, -R4 ;  /* 0xbfb8aa3b07047823 */ /* 0x040fe80000000804 */
[----:B------:R-:W-:Y:S01]  /*7bc0*/  FFMA R4, R7, -1.925963033500011079e-08, R4 ;  /* 0xb2a5706007047823 */ /* 0x000fe20000000004 */
[CC--:B------:R-:W-:Y:S03]  /*7bd0*/  FFMA.SAT R53, R8.reuse, -R67.reuse, 0.5 ;  /* 0x3f00000008357423 */ /* 0x0c0fe60000002843 */
[----:B------:R-:W1:Y:S01]  /*7be0*/  MUFU.EX2 R72, R4 ;  /* 0x0000000400487308 */ /* 0x000e620000000800 */
[-C--:B------:R-:W-:Y:S04]  /*7bf0*/  FFMA.RM R53, R53, R48.reuse, 12582913 ;  /* 0x4b40000135357423 */ /* 0x080fe80000004030 */
[----:B------:R-:W-:Y:S04]  /*7c00*/  FADD R5, R53, -12583039 ;  /* 0xcb40007f35057421 */ /* 0x000fe80000000000 */
[C---:B------:R-:W-:Y:S04]  /*7c10*/  FFMA R5, R8.reuse, -1.4426950216293334961, -R5 ;  /* 0xbfb8aa3b08057823 */ /* 0x040fe80000000805 */
[----:B------:R-:W-:Y:S01]  /*7c20*/  FFMA R5, R8, -1.925963033500011079e-08, R5 ;  /* 0xb2a5706008057823 */ /* 0x000fe20000000005 */
[CC--:B------:R-:W-:Y:S03]  /*7c30*/  FFMA.SAT R54, R9.reuse, -R67.reuse, 0.5 ;  /* 0x3f00000009367423 */ /* 0x0c0fe60000002843 */
[----:B------:R-:W1:Y:S01]  /*7c40*/  MUFU.EX2 R73, R5 ;  /* 0x0000000500497308 */ /* 0x000e620000000800 */
[-C--:B------:R-:W-:Y:S04]  /*7c50*/  FFMA.RM R54, R54, R48.reuse, 12582913 ;  /* 0x4b40000136367423 */ /* 0x080fe80000004030 */
[C---:B------:R-:W-:Y:S01]  /*7c60*/  FADD R6, R54.reuse, -12583039 ;  /* 0xcb40007f36067421 */ /* 0x040fe20000000000 */
[----:B------:R-:W-:Y:S03]  /*7c70*/  SHF.L.U32 R54, R54, 0x17, RZ ;  /* 0x0000001736367819 */ /* 0x000fe600000006ff */
        /* <DEDUP_REMOVED lines=32> */
[CC--:B------:R-:W-:Y:S04]  /*7e80*/  FFMA.SAT R60, R15.reuse, -R67.reuse, 0.5 ;  /* 0x3f0000000f3c7423 */ /* 0x0c0fe80000002843 */
[-C--:B------:R-:W-:Y:S04]  /*7e90*/  FFMA.RM R60, R60, R48.reuse, 12582913 ;  /* 0x4b4000013c3c7423 */ /* 0x080fe80000004030 */
[----:B------:R-:W-:Y:S04]  /*7ea0*/  FADD R12, R60, -12583039 ;  /* 0xcb40007f3c0c7421 */ /* 0x000fe80000000000 */
[C---:B------:R-:W-:Y:S04]  /*7eb0*/  FFMA R12, R15.reuse, -1.4426950216293334961, -R12 ;  /* 0xbfb8aa3b0f0c7823 */ /* 0x040fe8000000080c */
[----:B------:R-:W-:Y:S01]  /*7ec0*/  FFMA R12, R15, -1.925963033500011079e-08, R12 ;  /* 0xb2a570600f0c7823 */ /* 0x000fe2000000000c */
[CC--:B------:R-:W-:Y:S03]  /*7ed0*/  FFMA.SAT R61, R16.reuse, -R67.reuse, 0.5 ;  /* 0x3f000000103d7423 */ /* 0x0c0fe60000002843 */
[----:B------:R-:W-:Y:S01]  /*7ee0*/  MUFU.EX2 R79, R12 ;  /* 0x0000000c004f7308 */ /* 0x000fe20000000800 */
        /* <DEDUP_REMOVED lines=34> */
[----:B------:R2:W-:Y:S01]  /*8110*/  MUFU.EX2 R84, R18 ;  /* 0x0000001200547308 */ /* 0x0005e20000000800 */
[-C--:B------:R-:W-:Y:S04]  /*8120*/  FFMA.RM R21, R21, R48.reuse, 12582913 ;  /* 0x4b40000115157423 */ /* 0x080fe80000004030 */
[C---:B------:R-:W-:Y:S01]  /*8130*/  FADD R19, R21.reuse, -12583039 ;  /* 0xcb40007f15137421 */ /* 0x040fe20000000000 */
[----:B------:R-:W-:Y:S03]  /*8140*/  SHF.L.U32 R21, R21, 0x17, RZ ;  /* 0x0000001715157819 */ /* 0x000fe600000006ff */
[C---:B------:R-:W-:Y:S04]  /*8150*/  FFMA R19, R22.reuse, -1.4426950216293334961, -R19 ;  /* 0xbfb8aa3b16137823 */ /* 0x040fe80000000813 */
[----:B------:R-:W-:Y:S01]  /*8160*/  FFMA R19, R22, -1.925963033500011079e-08, R19 ;  /* 0xb2a5706016137823 */ /* 0x000fe20000000013 */
[-C--:B------:R-:W-:Y:S01]  /*8170*/  FFMA.SAT R22, R23, -R67.reuse, 0.5 ;  /* 0x3f00000017167423 */ /* 0x080fe20000002843 */
[----:B--2---:R-:W-:Y:S03]  /*8180*/  SHF.L.U32 R18, R65, 0x17, RZ ;  /* 0x0000001741127819 */ /* 0x004fe600000006ff */
[-C--:B------:R-:W-:Y:S04]  /*8190*/  FFMA.RM R22, R22, R48.reuse, 12582913 ;  /* 0x4b40000116167423 */ /* 0x080fe80000004030 */
[C---:B------:R-:W-:Y:S01]  /*81a0*/  FADD R20, R22.reuse, -12583039 ;  /* 0xcb40007f16147421 */ /* 0x040fe20000000000 */
[----:B------:R-:W-:Y:S03]  /*81b0*/  SHF.L.U32 R22, R22, 0x17, RZ ;  /* 0x0000001716167819 */ /* 0x000fe600000006ff */
        /* <DEDUP_REMOVED lines=29> */
[----:B------:R-:W-:Y:S04]  /*8390*/  FADD R5, R27, -12583039 ;  /* 0xcb40007f1b057421 */ /* 0x000fe80000000000 */
[C---:B------:R-:W-:Y:S04]  /*83a0*/  FFMA R5, R28.reuse, -1.4426950216293334961, -R5 ;  /* 0xbfb8aa3b1c057823 */ /* 0x040fe80000000805 */
[----:B------:R-:W-:Y:S01]  /*83b0*/  FFMA R5, R28, -1.925963033500011079e-08, R5 ;  /* 0xb2a570601c057823 */ /* 0x000fe20000000005 */
[-C--:B------:R-:W-:Y:S01]  /*83c0*/  FFMA.SAT R6, R29, -R67.reuse, 0.5 ;  /* 0x3f0000001d067423 */ /* 0x080fe20000002843 */
[----:B------:R3:W1:Y:S01]  /*83d0*/  MUFU.EX2 R28, R11 ;  /* 0x0000000b001c7308 */ /* 0x0006620000000800 */
[----:B--2---:R-:W-:Y:S02]  /*83e0*/  SHF.L.U32 R4, R51, 0x17, RZ ;  /* 0x0000001733047819 */ /* 0x004fe400000006ff */
[----:B------:R-:W-:Y:S01]  /*83f0*/  SHF.L.U32 R51, R58, 0x17, RZ ;  /* 0x000000173a337819 */ /* 0x000fe200000006ff */
[-C--:B---3--:R-:W-:Y:S04]  /*8400*/  FFMA.RM R11, R6, R48.reuse, 12582913 ;  /* 0x4b400001060b7423 */ /* 0x088fe80000004030 */
[----:B------:R-:W-:Y:S04]  /*8410*/  FADD R6, R11, -12583039 ;  /* 0xcb40007f0b067421 */ /* 0x000fe80000000000 */
[C---:B------:R-:W-:Y:S04]  /*8420*/  FFMA R6, R29.reuse, -1.4426950216293334961, -R6 ;  /* 0xbfb8aa3b1d067823 */ /* 0x040fe80000000806 */
[----:B------:R-:W-:Y:S01]  /*8430*/  FFMA R6, R29, -1.925963033500011079e-08, R6 ;  /* 0xb2a570601d067823 */ /* 0x000fe20000000006 */
[-C--:B------:R-:W-:Y:S01]  /*8440*/  FFMA.SAT R12, R30, -R67.reuse, 0.5 ;  /* 0x3f0000001e0c7423 */ /* 0x080fe20000002843 */
[----:B------:R-:W-:Y:S03]  /*8450*/  SHF.L.U32 R29, R56, 0x17, RZ ;  /* 0x00000017381d7819 */ /* 0x000fe600000006ff */
[-C--:B------:R-:W-:Y:S04]  /*8460*/  FFMA.RM R12, R12, R48.reuse, 12582913 ;  /* 0x4b4000010c0c7423 */ /* 0x080fe80000004030 */
[----:B------:R-:W-:Y:S04]  /*8470*/  FADD R7, R12, -12583039 ;  /* 0xcb40007f0c077421 */ /* 0x000fe80000000000 */
[C---:B------:R-:W-:Y:S04]  /*8480*/  FFMA R7, R30.reuse, -1.4426950216293334961, -R7 ;  /* 0xbfb8aa3b1e077823 */ /* 0x040fe80000000807 */
[----:B------:R-:W-:Y:S01]  /*8490*/  FFMA R7, R30, -1.925963033500011079e-08, R7 ;  /* 0xb2a570601e077823 */ /* 0x000fe20000000007 */
[-C--:B------:R-:W-:Y:S01]  /*84a0*/  FFMA.SAT R13, R31, -R67.reuse, 0.5 ;  /* 0x3f0000001f0d7423 */ /* 0x080fe20000002843 */
[----:B------:R-:W-:Y:S02]  /*84b0*/  SHF.L.U32 R30, R55, 0x17, RZ ;  /* 0x00000017371e7819 */ /* 0x000fe400000006ff */
[----:B------:R-:W-:Y:S01]  /*84c0*/  MUFU.EX2 R56, R7 ;  /* 0x0000000700387308 */ /* 0x000fe20000000800 */
[-C--:B------:R-:W-:Y:S01]  /*84d0*/  FFMA.RM R13, R13, R48.reuse, 12582913 ;  /* 0x4b4000010d0d7423 */ /* 0x080fe20000004030 */
[----:B------:R-:W-:Y:S02]  /*84e0*/  SHF.L.U32 R55, R25, 0x17, RZ ;  /* 0x0000001719377819 */ /* 0x000fe400000006ff */
[----:B------:R-:W-:Y:S01]  /*84f0*/  SHF.L.U32 R25, R26, 0x17, RZ ;  /* 0x000000171a197819 */ /* 0x000fe200000006ff */
[----:B------:R-:W-:Y:S01]  /*8500*/  FADD R8, R13, -12583039 ;  /* 0xcb40007f0d087421 */ /* 0x000fe20000000000 */
[----:B------:R-:W-:Y:S02]  /*8510*/  SHF.L.U32 R26, R27, 0x17, RZ ;  /* 0x000000171b1a7819 */ /* 0x000fe400000006ff */
[----:B------:R-:W-:Y:S01]  /*8520*/  SHF.L.U32 R27, R11, 0x17, RZ ;  /* 0x000000170b1b7819 */ /* 0x000fe200000006ff */
[----:B------:R-:W-:Y:S01]  /*8530*/  FFMA R8, R31, -1.4426950216293334961, -R8 ;  /* 0xbfb8aa3b1f087823 */ /* 0x000fe20000000808 */
[----:B------:R-:W-:Y:S03]  /*8540*/  SHF.L.U32 R13, R13, 0x17, RZ ;  /* 0x000000170d0d7819 */ /* 0x000fe600000006ff */
[----:B------:R-:W-:Y:S01]  /*8550*/  FFMA R8, R31, -1.925963033500011079e-08, R8 ;  /* 0xb2a570601f087823 */ /* 0x000fe20000000008 */
[-C--:B------:R-:W-:Y:S01]  /*8560*/  FFMA.SAT R14, R32, -R67.reuse, 0.5 ;  /* 0x3f000000200e7423 */ /* 0x080fe20000002843 */
[----:B------:R-:W2:Y:S03]  /*8570*/  MUFU.EX2 R31, R17 ;  /* 0x00000011001f7308 */ /* 0x000ea60000000800 */
[-C--:B------:R-:W-:Y:S04]  /*8580*/  FFMA.RM R14, R14, R48.reuse, 12582913 ;  /* 0x4b4000010e0e7423 */ /* 0x080fe80000004030 */
[C---:B------:R-:W-:Y:S01]  /*8590*/  FADD R9, R14.reuse, -12583039 ;  /* 0xcb40007f0e097421 */ /* 0x040fe20000000000 */
[----:B------:R-:W-:Y:S03]  /*85a0*/  SHF.L.U32 R14, R14, 0x17, RZ ;  /* 0x000000170e0e7819 */ /* 0x000fe600000006ff */
[C---:B------:R-:W-:Y:S04]  /*85b0*/  FFMA R9, R32.reuse, -1.4426950216293334961, -R9 ;  /* 0xbfb8aa3b20097823 */ /* 0x040fe80000000809 */
[----:B------:R-:W-:Y:S01]  /*85c0*/  FFMA R9, R32, -1.925963033500011079e-08, R9 ;  /* 0xb2a5706020097823 */ /* 0x000fe20000000009 */
[-C--:B------:R-:W-:Y:S01]  /*85d0*/  FFMA.SAT R15, R33, -R67.reuse, 0.5 ;  /* 0x3f000000210f7423 */ /* 0x080fe20000002843 */
[----:B------:R3:W2:Y:S03]  /*85e0*/  MUFU.EX2 R32, R19 ;  /* 0x0000001300207308 */ /* 0x0006a60000000800 */
[-C--:B------:R-:W-:Y:S04]  /*85f0*/  FFMA.RM R15, R15, R48.reuse, 12582913 ;  /* 0x4b4000010f0f7423 */ /* 0x080fe80000004030 */
[----:B------:R-:W-:Y:S03]  /*8600*/  FADD R10, R15, -12583039 ;  /* 0xcb40007f0f0a7421 */ /* 0x000fe60000000000 */
[----:B------:R-:W-:Y:S01]  /*8610*/  MUFU.EX2 R9, R9 ;  /* 0x0000000900097308 */ /* 0x000fe20000000800 */
[C---:B------:R-:W-:Y:S04]  /*8620*/  FFMA R10, R33.reuse, -1.4426950216293334961, -R10 ;  /* 0xbfb8aa3b210a7823 */ /* 0x040fe8000000080a */
[----:B------:R-:W-:Y:S01]  /*8630*/  FFMA R10, R33, -1.925963033500011079e-08, R10 ;  /* 0xb2a57060210a7823 */ /* 0x000fe2000000000a */
[-C--:B------:R-:W-:Y:S04]  /*8640*/  FFMA.SAT R16, R34, -R67.reuse, 0.5 ;  /* 0x3f00000022107423 */ /* 0x080fe80000002843 */
[----:B------:R4:W2:Y:S01]  /*8650*/  MUFU.EX2 R33, R0 ;  /* 0x0000000000217308 */ /* 0x0008a20000000800 */
[----:B---3--:R-:W-:Y:S01]  /*8660*/  SHF.L.U32 R19, R66, 0x17, RZ ;  /* 0x0000001742137819 */ /* 0x008fe200000006ff */
[-C--:B------:R-:W-:Y:S08]  /*8670*/  FFMA.RM R16, R16, R48.reuse, 12582913 ;  /* 0x4b40000110107423 */ /* 0x080ff00000004030 */
[----:B------:R-:W-:Y:S01]  /*8680*/  MUFU.EX2 R10, R10 ;  /* 0x0000000a000a7308 */ /* 0x000fe20000000800 */
[----:B----4-:R-:W-:Y:S04]  /*8690*/  FADD R0, R16, -12583039 ;  /* 0xcb40007f10007421 */ /* 0x010fe80000000000 */
[C---:B------:R-:W-:Y:S04]  /*86a0*/  FFMA R0, R34.reuse, -1.4426950216293334961, -R0 ;  /* 0xbfb8aa3b22007823 */ /* 0x040fe80000000800 */
[----:B------:R-:W-:Y:S01]  /*86b0*/  FFMA R0, R34, -1.925963033500011079e-08, R0 ;  /* 0xb2a5706022007823 */ /* 0x000fe20000000000 */
[----:B------:R-:W-:Y:S01]  /*86c0*/  FFMA.SAT R2, R35, -R67, 0.5 ;  /* 0x3f00000023027423 */ /* 0x000fe20000002843 */
[----:B------:R3:W4:Y:S01]  /*86d0*/  MUFU.EX2 R34, R3 ;  /* 0x0000000300227308 */ /* 0x0007220000000800 */
[----:B------:R-:W-:Y:S02]  /*86e0*/  SHF.L.U32 R67, R50, 0x17, RZ ;  /* 0x0000001732437819 */ /* 0x000fe400000006ff */
[----:B------:R-:W-:Y:S01]  /*86f0*/  FFMA.RM R48, R2, R48, 12582913 ;  /* 0x4b40000102307423 */ /* 0x000fe20000004030 */
[----:B------:R-:W-:Y:S03]  /*8700*/  SHF.L.U32 R50, R59, 0x17, RZ ;  /* 0x000000173b327819 */ /* 0x000fe600000006ff */
[----:B------:R-:W-:Y:S03]  /*8710*/  FADD R2, R48, -12583039 ;  /* 0xcb40007f30027421 */ /* 0x000fe60000000000 */
[----:B------:R-:W-:Y:S01]  /*8720*/  MUFU.EX2 R0, R0 ;  /* 0x0000000000007308 */ /* 0x000fe20000000800 */
[C---:B------:R-:W-:Y:S04]  /*8730*/  FFMA R2, R35.reuse, -1.4426950216293334961, -R2 ;  /* 0xbfb8aa3b23027823 */ /* 0x040fe80000000802 */
[----:B------:R-:W-:Y:S01]  /*8740*/  FFMA R2, R35, -1.925963033500011079e-08, R2 ;  /* 0xb2a5706023027823 */ /* 0x000fe20000000002 */
[----:B------:R-:W-:Y:S02]  /*8750*/  SHF.L.U32 R35, R64, 0x17, RZ ;  /* 0x0000001740237819 */ /* 0x000fe400000006ff */
[----:B---3--:R-:W-:Y:S02]  /*8760*/  SHF.L.U32 R3, R49, 0x17, RZ ;  /* 0x0000001731037819 */ /* 0x008fe400000006ff */
[----:B------:R-:W-:Y:S01]  /*8770*/  SHF.L.U32 R49, R60, 0x17, RZ ;  /* 0x000000173c317819 */ /* 0x000fe200000006ff */
[----:B------:R-:W-:Y:S02]  /*8780*/  MUFU.EX2 R2, R2 ;  /* 0x0000000200027308 */ /* 0x000fe40000000800 */
[----:B------:R-:W-:Y:S01]  /*8790*/  FFMA R3, R69, R3, 1 ;  /* 0x3f80000045037423 */ /* 0x000fe20000000003 */
[----:B------:R-:W-:Y:S01]  /*87a0*/  FFMA R67, R70, R67, 1 ;  /* 0x3f80000046437423 */ /* 0x000fe20000000043 */
[----:B------:R-:W-:Y:S03]  /*87b0*/  FFMA R4, R71, R4, 1 ;  /* 0x3f80000047047423 */ /* 0x000fe60000000004 */
[----:B------:R-:W-:Y:S03]  /*87c0*/  IADD3 R17, PT, PT, R3, 0x1800000, RZ ;  /* 0x0180000003117810 */ /* 0x000fe60007ffe0ff */
[----:B------:R3:W4:Y:S01]  /*87d0*/  MUFU.EX2 R69, R5 ;  /* 0x0000000500457308 */ /* 0x0007220000000800 */
[----:B------:R-:W-:Y:S04]  /*87e0*/  LOP3.LUT R17, R17, 0x7f800000, RZ, 0xc0, !PT ;  /* 0x7f80000011117812 */ /* 0x000fe800078ec0ff */
[----:B------:R-:W-:Y:S05]  /*87f0*/  ISETP.GT.U32.AND P0, PT, R17, 0x1ffffff, PT ;  /* 0x01ffffff1100780c */ /* 0x000fea0003f04070 */
[----:B------:R2:W4:Y:S01]  /*8800*/  MUFU.EX2 R70, R6 ;  /* 0x0000000600467308 */ /* 0x0005220000000800 */
[----:B------:R-:W-:Y:S02]  /*8810*/  SHF.L.U32 R17, R62, 0x17, RZ ;  /* 0x000000173e117819 */ /* 0x000fe400000006ff */
[----:B---3--:R-:W-:Y:S02]  /*8820*/  SHF.L.U32 R5, R52, 0x17, RZ ;  /* 0x0000001734057819 */ /* 0x008fe400000006ff */
[----:B------:R-:W-:Y:S03]  /*8830*/  SHF.L.U32 R52, R57, 0x17, RZ ;  /* 0x0000001739347819 */ /* 0x000fe600000006ff */
[----:B-1----:R-:W-:Y:S01]  /*8840*/  FFMA R5, R72, R5, 1 ;  /* 0x3f80000048057423 */ /* 0x002fe20000000005 */
[----:B--2---:R-:W-:Y:S02]  /*8850*/  SHF.L.U32 R6, R53, 0x17, RZ ;  /* 0x0000001735067819 */ /* 0x004fe400000006ff */
[----:B------:R-:W-:Y:S03]  /*8860*/  SHF.L.U32 R53, R63, 0x17, RZ ;  /* 0x000000173f357819 */ /* 0x000fe600000006ff */
[----:B------:R-:W-:Y:S01]  /*8870*/  FFMA R6, R73, R6, 1 ;  /* 0x3f80000049067423 */ /* 0x000fe20000000006 */
[----:B------:R-:W-:Y:S01]  /*8880*/  FFMA R7, R74, R54, 1 ;  /* 0x3f8000004a077423 */ /* 0x000fe20000000036 */
[----:B------:R-:W-:Y:S01]  /*8890*/  FFMA R30, R75, R30, 1 ;  /* 0x3f8000004b1e7423 */ /* 0x000fe2000000001e */
[----:B------:R1:W2:Y:S01]  /*88a0*/  MUFU.EX2 R54, R8 ;  /* 0x0000000800367308 */ /* 0x0002a20000000800 */
[----:B------:R-:W-:Y:S01]  /*88b0*/  FFMA R29, R76, R29, 1 ;  /* 0x3f8000004c1d7423 */ /* 0x000fe2000000001d */
        /* <DEDUP_REMOVED lines=10> */
[----:B------:R-:W-:Y:S02]  /*8960*/  SHF.L.U32 R28, R12, 0x17, RZ ;  /* 0x000000170c1c7819 */ /* 0x000fe400000006ff */
[----:B------:R-:W-:Y:S02]  /*8970*/  SHF.L.U32 R31, R15, 0x17, RZ ;  /* 0x000000170f1f7819 */ /* 0x000fe400000006ff */
[----:B-1----:R-:W-:Y:S01]  /*8980*/  SHF.L.U32 R8, R24, 0x17, RZ ;  /* 0x0000001718087819 */ /* 0x002fe200000006ff */
[----:B------:R-:W-:Y:S01]  /*8990*/  FFMA R24, R32, R21, 1 ;  /* 0x3f80000020187423 */ /* 0x000fe20000000015 */
[----:B------:R-:W-:Y:S01]  /*89a0*/  FFMA R21, R85, R22, 1 ;  /* 0x3f80000055157423 */ /* 0x000fe20000000016 */
[----:B------:R-:W-:Y:S01]  /*89b0*/  FFMA R22, R33, R23, 1 ;  /* 0x3f80000021167423 */ /* 0x000fe20000000017 */
[----:B------:R-:W-:Y:S01]  /*89c0*/  SHF.L.U32 R33, R48, 0x17, RZ ;  /* 0x0000001730217819 */ /* 0x000fe200000006ff */
[----:B------:R-:W-:Y:S01]  /*89d0*/  FFMA R23, R86, R8, 1 ;  /* 0x3f80000056177423 */ /* 0x000fe20000000008 */
[----:B----4-:R-:W-:Y:S01]  /*89e0*/  FFMA R55, R34, R55, 1 ;  /* 0x3f80000022377423 */ /* 0x010fe20000000037 */
[----:B------:R-:W-:Y:S01]  /*89f0*/  FFMA R25, R87, R25, 1 ;  /* 0x3f80000057197423 */ /* 0x000fe20000000019 */
[----:B------:R-:W-:Y:S01]  /*8a00*/  FFMA R26, R69, R26, 1 ;  /* 0x3f800000451a7423 */ /* 0x000fe2000000001a */
[----:B------:R-:W-:Y:S01]  /*8a10*/  FFMA R27, R70, R27, 1 ;  /* 0x3f800000461b7423 */ /* 0x000fe2000000001b */
[----:B------:R-:W-:Y:S01]  /*8a20*/  SHF.L.U32 R34, R16, 0x17, RZ ;  /* 0x0000001710227819 */ /* 0x000fe200000006ff */
[----:B------:R-:W-:Y:S01]  /*8a30*/  FFMA R28, R56, R28, 1 ;  /* 0x3f800000381c7423 */ /* 0x000fe2000000001c */
[----:B--2---:R-:W-:Y:S01]  /*8a40*/  FFMA R54, R54, R13, 1 ;  /* 0x3f80000036367423 */ /* 0x004fe2000000000d */
[----:B------:R-:W-:Y:S01]  /*8a50*/  FFMA R48, R9, R14, 1 ;  /* 0x3f80000009307423 */ /* 0x000fe2000000000e */
[----:B------:R-:W-:Y:S01]  /*8a60*/  FFMA R31, R10, R31, 1 ;  /* 0x3f8000000a1f7423 */ /* 0x000fe2000000001f */
[----:B------:R-:W-:Y:S01]  /*8a70*/  FFMA R34, R0, R34, 1 ;  /* 0x3f80000000227423 */ /* 0x000fe20000000022 */
[----:B------:R-:W-:Y:S01]  /*8a80*/  FFMA R33, R2, R33, 1 ;  /* 0x3f80000002217423 */ /* 0x000fe20000000021 */
[----:B------:R-:W-:Y:S06]  /*8a90*/  @P0 BRA `(.L_x_145) ;  /* 0x0000000000140947 */ /* 0x000fec0003800000 */
[----:B------:R-:W-:Y:S02]  /*8aa0*/  MOV R59, R3 ;  /* 0x00000003003b7202 */ /* 0x000fe40000000f00 */
[----:B------:R-:W-:Y:S02]  /*8ab0*/  MOV R58, 0x8ad0 ;  /* 0x00008ad0003a7802 */ /* 0x000fe40000000f00 */
[----:B------:R-:W-:Y:S05]  /*8ac0*/  CALL.REL.NOINC `($__internal_3_$__cuda_sm20_rcp_rn_f32_slowpath) ;  /* 0x0000003800707944 */ /* 0x000fea0003c00000 */
[----:B------:R-:W-:Y:S01]  /*8ad0*/  MOV R0, R32 ;  /* 0x0000002000007202 */ /* 0x000fe20000000f00 */
[----:B------:R-:W-:Y:S05]  /*8ae0*/  BRA `(.L_x_146) ;  /* 0x0000000000107947 */ /* 0x000fea0003800000 */
.L_x_145:
[----:B------:R-:W1:Y:S02]  /*8af0*/  MUFU.RCP R0, R3 ;  /* 0x0000000300007308 */ /* 0x000e640000001000 */
[----:B-1----:R-:W-:Y:S04]  /*8b00*/  FFMA R3, R3, R0, -1 ;  /* 0xbf80000003037423 */ /* 0x002fe80000000000 */
[----:B------:R-:W-:Y:S04]  /*8b10*/  FADD.FTZ R3, -R3, -RZ ;  /* 0x800000ff03037221 */ /* 0x000fe80000010100 */
[----:B------:R-:W-:Y:S07]  /*8b20*/  FFMA R0, R0, R3, R0 ;  /* 0x0000000300007223 */ /* 0x000fee0000000000 */
.L_x_146:
[----:B------:R-:W-:Y:S05]  /*8b30*/  BSYNC.RECONVERGENT B1 ;  /* 0x0000000000017941 */ /* 0x000fea0003800200 */
.L_x_144:
[----:B------:R-:W-:Y:S01]  /*8b40*/  VIADD R2, R67, 0x1800000 ;  /* 0x0180000043027836 */ /* 0x000fe20000000000 */
[----:B------:R-:W-:Y:S04]  /*8b50*/  BSSY.RECONVERGENT B1, `(.L_x_147) ;  /* 0x000000e000017945 */ /* 0x000fe80003800200 */
[----:B------:R-:W-:Y:S04]  /*8b60*/  LOP3.LUT R2, R2, 0x7f800000, RZ, 0xc0, !PT ;  /* 0x7f80000002027812 */ /* 0x000fe800078ec0ff */
[----:B------:R-:W-:Y:S11]  /*8b70*/  ISETP.GT.U32.AND P0, PT, R2, 0x1ffffff, PT ;  /* 0x01ffffff0200780c */ /* 0x000ff60003f04070 */
[----:B------:R-:W-:Y:S02]  /*8b80*/  @!UPT UIADD3 URZ, UPT, UPT, URZ, URZ, URZ ;  /* 0x000000fffffff290 */ /* 0x000fe4000fffe0ff */
[----:B------:R-:W-:Y:S05]  /*8b90*/  @P0 BRA `(.L_x_148) ;  /* 0x0000000000140947 */ /* 0x000fea0003800000 */
[----:B------:R-:W-:Y:S02]  /*8ba0*/  MOV R59, R67 ;  /* 0x00000043003b7202 */ /* 0x000fe40000000f00 */
[----:B------:R-:W-:Y:S02]  /*8bb0*/  MOV R58, 0x8bd0 ;  /* 0x00008bd0003a7802 */ /* 0x000fe40000000f00 */
[----:B------:R-:W-:Y:S05]  /*8bc0*/  CALL.REL.NOINC `($__internal_3_$__cuda_sm20_rcp_rn_f32_slowpath) ;  /* 0x0000003800307944 */ /* 0x000fea0003c00000 */
[----:B------:R-:W-:Y:S01]  /*8bd0*/  MOV R2, R32 ;  /* 0x0000002000027202 */ /* 0x000fe20000000f00 */
[----:B------:R-:W-:Y:S05]  /*8be0*/  BRA `(.L_x_149) ;  /* 0x0000000000107947 */ /* 0x000fea0003800000 */
.L_x_148:
[----:B------:R-:W1:Y:S02]  /*8bf0*/  MUFU.RCP R2, R67 ;  /* 0x0000004300027308 */ /* 0x000e640000001000 */
[----:B-1----:R-:W-:Y:S04]  /*8c00*/  FFMA R67, R67, R2, -1 ;  /* 0xbf80000043437423 */ /* 0x002fe80000000002 */
[----:B------:R-:W-:Y:S04]  /*8c10*/  FADD.FTZ R67, -R67, -RZ ;  /* 0x800000ff43437221 */ /* 0x000fe80000010100 */
[----:B------:R-:W-:Y:S07]  /*8c20*/  FFMA R2, R2, R67, R2 ;  /* 0x0000004302027223 */ /* 0x000fee0000000002 */
.L_x_149:
[----:B------:R-:W-:Y:S05]  /*8c30*/  BSYNC.RECONVERGENT B1 ;  /* 0x0000000000017941 */ /* 0x000fea0003800200 */
.L_x_147:
        /* <DEDUP_REMOVED lines=11> */
.L_x_151:
[----:B------:R-:W1:Y:S02]  /*8cf0*/  MUFU.RCP R3, R4 ;  /* 0x0000000400037308 */ /* 0x000e640000001000 */
[----:B-1----:R-:W-:Y:S04]  /*8d00*/  FFMA R4, R4, R3, -1 ;  /* 0xbf80000004047423 */ /* 0x002fe80000000003 */
[----:B------:R-:W-:Y:S04]  /*8d10*/  FADD.FTZ R4, -R4, -RZ ;  /* 0x800000ff04047221 */ /* 0x000fe80000010100 */
[----:B------:R-:W-:Y:S07]  /*8d20*/  FFMA R3, R3, R4, R3 ;  /* 0x0000000403037223 */ /* 0x000fee0000000003 */
.L_x_152:
[----:B------:R-:W-:Y:S05]  /*8d30*/  BSYNC.RECONVERGENT B1 ;  /* 0x0000000000017941 */ /* 0x000fea0003800200 */
.L_x_150:
        /* <DEDUP_REMOVED lines=11> */
.L_x_154:
[----:B------:R-:W1:Y:S02]  /*8df0*/  MUFU.RCP R4, R5 ;  /* 0x0000000500047308 */ /* 0x000e640000001000 */
[----:B-1----:R-:W-:Y:S04]  /*8e00*/  FFMA R5, R5, R4, -1 ;  /* 0xbf80000005057423 */ /* 0x002fe80000000004 */
[----:B------:R-:W-:Y:S04]  /*8e10*/  FADD.FTZ R5, -R5, -RZ ;  /* 0x800000ff05057221 */ /* 0x000fe80000010100 */
[----:B------:R-:W-:Y:S07]  /*8e20*/  FFMA R4, R4, R5, R4 ;  /* 0x0000000504047223 */ /* 0x000fee0000000004 */
.L_x_155:
[----:B------:R-:W-:Y:S05]  /*8e30*/  BSYNC.RECONVERGENT B1 ;  /* 0x0000000000017941 */ /* 0x000fea0003800200 */
.L_x_153:
        /* <DEDUP_REMOVED lines=11> */
.L_x_157:
[----:B------:R-:W1:Y:S02]  /*8ef0*/  MUFU.RCP R5, R6 ;  /* 0x0000000600057308 */ /* 0x000e640000001000 */
[----:B-1----:R-:W-:Y:S04]  /*8f00*/  FFMA R6, R6, R5, -1 ;  /* 0xbf80000006067423 */ /* 0x002fe80000000005 */
[----:B------:R-:W-:Y:S04]  /*8f10*/  FADD.FTZ R6, -R6, -RZ ;  /* 0x800000ff06067221 */ /* 0x000fe80000010100 */
[----:B------:R-:W-:Y:S07]  /*8f20*/  FFMA R5, R5, R6, R5 ;  /* 0x0000000605057223 */ /* 0x000fee0000000005 */
.L_x_158:
[----:B------:R-:W-:Y:S05]  /*8f30*/  BSYNC.RECONVERGENT B1 ;  /* 0x0000000000017941 */ /* 0x000fea0003800200 */
.L_x_156:
        /* <DEDUP_REMOVED lines=11> */
.L_x_160:
[----:B------:R-:W1:Y:S02]  /*8ff0*/  MUFU.RCP R6, R7 ;  /* 0x0000000700067308 */ /* 0x000e640000001000 */
[----:B-1----:R-:W-:Y:S04]  /*9000*/  FFMA R7, R7, R6, -1 ;  /* 0xbf80000007077423 */ /* 0x002fe80000000006 */
[----:B------:R-:W-:Y:S04]  /*9010*/  FADD.FTZ R7, -R7, -RZ ;  /* 0x800000ff07077221 */ /* 0x000fe80000010100 */
[----:B------:R-:W-:Y:S07]  /*9020*/  FFMA R6, R6, R7, R6 ;  /* 0x0000000706067223 */ /* 0x000fee0000000006 */
.L_x_161:
[----:B------:R-:W-:Y:S05]  /*9030*/  BSYNC.RECONVERGENT B1 ;  /* 0x0000000000017941 */ /* 0x000fea0003800200 */
.L_x_159:
        /* <DEDUP_REMOVED lines=11> */
.L_x_163:
[----:B------:R-:W1:Y:S02]  /*90f0*/  MUFU.RCP R7, R30 ;  /* 0x0000001e00077308 */ /* 0x000e640000001000 */
[----:B-1----:R-:W-:Y:S04]  /*9100*/  FFMA R30, R30, R7, -1 ;  /* 0xbf8000001e1e7423 */ /* 0x002fe80000000007 */
[----:B------:R-:W-:Y:S04]  /*9110*/  FADD.FTZ R30, -R30, -RZ ;  /* 0x800000ff1e1e7221 */ /* 0x000fe80000010100 */
[----:B------:R-:W-:Y:S07]  /*9120*/  FFMA R7, R7, R30, R7 ;  /* 0x0000001e07077223 */ /* 0x000fee0000000007 */
.L_x_164:
[----:B------:R-:W-:Y:S05]  /*9130*/  BSYNC.RECONVERGENT B1 ;  /* 0x0000000000017941 */ /* 0x000fea0003800200 */
.L_x_162:
        /* <DEDUP_REMOVED lines=11> */
.L_x_166:
[----:B------:R-:W1:Y:S02]  /*91f0*/  MUFU.RCP R8, R29 ;  /* 0x0000001d00087308 */ /* 0x000e640000001000 */
[----:B-1----:R-:W-:Y:S04]  /*9200*/  FFMA R29, R29, R8, -1 ;  /* 0xbf8000001d1d7423 */ /* 0x002fe80000000008 */
[----:B------:R-:W-:Y:S04]  /*9210*/  FADD.FTZ R29, -R29, -RZ ;  /* 0x800000ff1d1d7221 */ /* 0x000fe80000010100 */
[----:B------:R-:W-:Y:S07]  /*9220*/  FFMA R8, R8, R29, R8 ;  /* 0x0000001d08087223 */ /* 0x000fee0000000008 */
.L_x_167:
[----:B------:R-:W-:Y:S05]  /*9230*/  BSYNC.RECONVERGENT B1 ;  /* 0x0000000000017941 */ /* 0x000fea0003800200 */
.L_x_165:
        /* <DEDUP_REMOVED lines=11> */
.L_x_169:
[----:B------:R-:W1:Y:S02]  /*92f0*/  MUFU.RCP R9, R52 ;  /* 0x0000003400097308 */ /* 0x000e640000001000 */
[----:B-1----:R-:W-:Y:S04]  /*9300*/  FFMA R52, R52, R9, -1 ;  /* 0xbf80000034347423 */ /* 0x002fe80000000009 */
[----:B------:R-:W-:Y:S04]  /*9310*/  FADD.FTZ R52, -R52, -RZ ;  /* 0x800000ff34347221 */ /* 0x000fe80000010100 */
[----:B------:R-:W-:Y:S07]  /*9320*/  FFMA R9, R9, R52, R9 ;  /* 0x0000003409097223 */ /* 0x000fee0000000009 */
.L_x_170:
[----:B------:R-:W-:Y:S05]  /*9330*/  BSYNC.RECONVERGENT B1 ;  /* 0x0000000000017941 */ /* 0x000fea0003800200 */
.L_x_168:
        /* <DEDUP_REMOVED lines=11> */
.L_x_172:
[----:B------:R-:W1:Y:S02]  /*93f0*/  MUFU.RCP R10, R51 ;  /* 0x00000033000a7308 */ /* 0x000e640000001000 */
[----:B-1----:R-:W-:Y:S04]  /*9400*/  FFMA R51, R51, R10, -1 ;  /* 0xbf80000033337423 */ /* 0x002fe8000000000a */
[----:B------:R-:W-:Y:S04]  /*9410*/  FADD.FTZ R51, -R51, -RZ ;  /* 0x800000ff33337221 */ /* 0x000fe80000010100 */
[----:B------:R-:W-:Y:S07]  /*9420*/  FFMA R10, R10, R51, R10 ;  /* 0x000000330a0a7223 */ /* 0x000fee000000000a */
.L_x_173:
[----:B------:R-:W-:Y:S05]  /*9430*/  BSYNC.RECONVERGENT B1 ;  /* 0x0000000000017941 */ /* 0x000fea0003800200 */
.L_x_171:
        /* <DEDUP_REMOVED lines=11> */
.L_x_175:
[----:B------:R-:W1:Y:S02]  /*94f0*/  MUFU.RCP R11, R50 ;  /* 0x00000032000b7308 */ /* 0x000e640000001000 */
[----:B-1----:R-:W-:Y:S04]  /*9500*/  FFMA R50, R50, R11, -1 ;  /* 0xbf80000032327423 */ /* 0x002fe8000000000b */
[----:B------:R-:W-:Y:S04]  /*9510*/  FADD.FTZ R50, -R50, -RZ ;  /* 0x800000ff32327221 */ /* 0x000fe80000010100 */
[----:B------:R-:W-:Y:S07]  /*9520*/  FFMA R11, R11, R50, R11 ;  /* 0x000000320b0b7223 */ /* 0x000fee000000000b */
.L_x_176:
[----:B------:R-:W-:Y:S05]  /*9530*/  BSYNC.RECONVERGENT B1 ;  /* 0x0000000000017941 */ /* 0x000fea0003800200 */
.L_x_174:
        /* <DEDUP_REMOVED lines=11> */
.L_x_178:
[----:B------:R-:W1:Y:S02]  /*95f0*/  MUFU.RCP R12, R49 ;  /* 0x00000031000c7308 */ /* 0x000e640000001000 */
[----:B-1----:R-:W-:Y:S04]  /*9600*/  FFMA R49, R49, R12, -1 ;  /* 0xbf80000031317423 */ /* 0x002fe8000000000c */
[----:B------:R-:W-:Y:S04]  /*9610*/  FADD.FTZ R49, -R49, -RZ ;  /* 0x800000ff31317221 */ /* 0x000fe80000010100 */
[----:B------:R-:W-:Y:S07]  /*9620*/  FFMA R12, R12, R49, R12 ;  /* 0x000000310c0c7223 */ /* 0x000fee000000000c */
.L_x_179:
[----:B------:R-:W-:Y:S05]  /*9630*/  BSYNC.RECONVERGENT B1 ;  /* 0x0000000000017941 */ /* 0x000fea0003800200 */
.L_x_177:
        /* <DEDUP_REMOVED lines=11> */
.L_x_181:
[----:B------:R-:W1:Y:S02]  /*96f0*/  MUFU.RCP R13, R20 ;  /* 0x00000014000d7308 */ /* 0x000e640000001000 */
[----:B-1----:R-:W-:Y:S04]  /*9700*/  FFMA R20, R20, R13, -1 ;  /* 0xbf80000014147423 */ /* 0x002fe8000000000d */
[----:B------:R-:W-:Y:S04]  /*9710*/  FADD.FTZ R20, -R20, -RZ ;  /* 0x800000ff14147221 */ /* 0x000fe80000010100 */
[----:B------:R-:W-:Y:S07]  /*9720*/  FFMA R13, R13, R20, R13 ;  /* 0x000000140d0d7223 */ /* 0x000fee000000000d */
.L_x_182:
[----:B------:R-:W-:Y:S05]  /*9730*/  BSYNC.RECONVERGENT B1 ;  /* 0x0000000000017941 */ /* 0x000fea0003800200 */
.L_x_180:
        /* <DEDUP_REMOVED lines=11> */
.L_x_184:
[----:B------:R-:W1:Y:S02]  /*97f0*/  MUFU.RCP R14, R17 ;  /* 0x00000011000e7308 */ /* 0x000e640000001000 */
[----:B-1----:R-:W-:Y:S04]  /*9800*/  FFMA R17, R17, R14, -1 ;  /* 0xbf80000011117423 */ /* 0x002fe8000000000e */
[----:B------:R-:W-:Y:S04]  /*9810*/  FADD.FTZ R17, -R17, -RZ ;  /* 0x800000ff11117221 */ /* 0x000fe80000010100 */
[----:B------:R-:W-:Y:S07]  /*9820*/  FFMA R14, R14, R17, R14 ;  /* 0x000000110e0e7223 */ /* 0x000fee000000000e */
.L_x_185:
[----:B------:R-:W-:Y:S05]  /*9830*/  BSYNC.RECONVERGENT B1 ;  /* 0x0000000000017941 */ /* 0x000fea0003800200 */
.L_x_183:
        /* <DEDUP_REMOVED lines=11> */
.L_x_187:
[----:B------:R-:W1:Y:S02]  /*98f0*/  MUFU.RCP R15, R53 ;  /* 0x00000035000f7308 */ /* 0x000e640000001000 */
[----:B-1----:R-:W-:Y:S04]  /*9900*/  FFMA R53, R53, R15, -1 ;  /* 0xbf80000035357423 */ /* 0x002fe8000000000f */
[----:B------:R-:W-:Y:S04]  /*9910*/  FADD.FTZ R53, -R53, -RZ ;  /* 0x800000ff35357221 */ /* 0x000fe80000010100 */
[----:B------:R-:W-:Y:S07]  /*9920*/  FFMA R15, R15, R53, R15 ;  /* 0x000000350f0f7223 */ /* 0x000fee000000000f */
.L_x_188:
[----:B------:R-:W-:Y:S05]  /*9930*/  BSYNC.RECONVERGENT B1 ;  /* 0x0000000000017941 */ /* 0x000fea0003800200 */
.L_x_186:
        /* <DEDUP_REMOVED lines=11> */
.L_x_190:
[----:B------:R-:W1:Y:S02]  /*99f0*/  MUFU.RCP R16, R35 ;  /* 0x0000002300107308 */ /* 0x000e640000001000 */
[----:B-1----:R-:W-:Y:S04]  /*9a00*/  FFMA R35, R35, R16, -1 ;  /* 0xbf80000023237423 */ /* 0x002fe80000000010 */
[----:B------:R-:W-:Y:S04]  /*9a10*/  FADD.FTZ R35, -R35, -RZ ;  /* 0x800000ff23237221 */ /* 0x000fe80000010100 */
[----:B------:R-:W-:Y:S07]  /*9a20*/  FFMA R16, R16, R35, R16 ;  /* 0x0000002310107223 */ /* 0x000fee0000000010 */
.L_x_191:
[----:B------:R-:W-:Y:S05]  /*9a30*/  BSYNC.RECONVERGENT B1 ;  /* 0x0000000000017941 */ /* 0x000fea0003800200 */
.L_x_189:
        /* <DEDUP_REMOVED lines=11> */
.L_x_193:
[----:B------:R-:W1:Y:S02]  /*9af0*/  MUFU.RCP R17, R18 ;  /* 0x0000001200117308 */ /* 0x000e640000001000 */
[----:B-1----:R-:W-:Y:S04]  /*9b00*/  FFMA R18, R18, R17, -1 ;  /* 0xbf80000012127423 */ /* 0x002fe80000000011 */
[----:B------:R-:W-:Y:S04]  /*9b10*/  FADD.FTZ R18, -R18, -RZ ;  /* 0x800000ff12127221 */ /* 0x000fe80000010100 */
[----:B------:R-:W-:Y:S07]  /*9b20*/  FFMA R17, R17, R18, R17 ;  /* 0x0000001211117223 */ /* 0x000fee0000000011 */
.L_x_194:
[----:B------:R-:W-:Y:S05]  /*9b30*/  BSYNC.RECONVERGENT B1 ;  /* 0x0000000000017941 */ /* 0x000fea0003800200 */
.L_x_192:
        /* <DEDUP_REMOVED lines=11> */
.L_x_196:
[----:B------:R-:W1:Y:S02]  /*9bf0*/  MUFU.RCP R18, R19 ;  /* 0x0000001300127308 */ /* 0x000e640000001000 */
[----:B-1----:R-:W-:Y:S04]  /*9c00*/  FFMA R19, R19, R18, -1 ;  /* 0xbf80000013137423 */ /* 0x002fe80000000012 */
[----:B------:R-:W-:Y:S04]  /*9c10*/  FADD.FTZ R19, -R19, -RZ ;  /* 0x800000ff13137221 */ /* 0x000fe80000010100 */
[----:B------:R-:W-:Y:S07]  /*9c20*/  FFMA R18, R18, R19, R18 ;  /* 0x0000001312127223 */ /* 0x000fee0000000012 */
.L_x_197:
[----:B------:R-:W-:Y:S05]  /*9c30*/  BSYNC.RECONVERGENT B1 ;  /* 0x0000000000017941 */ /* 0x000fea0003800200 */
.L_x_195:
        /* <DEDUP_REMOVED lines=11> */
.L_x_199:
[----:B------:R-:W1:Y:S02]  /*9cf0*/  MUFU.RCP R19, R24 ;  /* 0x0000001800137308 */ /* 0x000e640000001000 */
[----:B-1----:R-:W-:Y:S04]  /*9d00*/  FFMA R24, R24, R19, -1 ;  /* 0xbf80000018187423 */ /* 0x002fe80000000013 */
[----:B------:R-:W-:Y:S04]  /*9d10*/  FADD.FTZ R24, -R24, -RZ ;  /* 0x800000ff18187221 */ /* 0x000fe80000010100 */
[----:B------:R-:W-:Y:S07]  /*9d20*/  FFMA R19, R19, R24, R19 ;  /* 0x0000001813137223 */ /* 0x000fee0000000013 */
.L_x_200:
[----:B------:R-:W-:Y:S05]  /*9d30*/  BSYNC.RECONVERGENT B1 ;  /* 0x0000000000017941 */ /* 0x000fea0003800200 */
.L_x_198:
        /* <DEDUP_REMOVED lines=11> */
.L_x_202:
[----:B------:R-:W1:Y:S02]  /*9df0*/  MUFU.RCP R20, R21 ;  /* 0x0000001500147308 */ /* 0x000e640000001000 */
[----:B-1----:R-:W-:Y:S04]  /*9e00*/  FFMA R21, R21, R20, -1 ;  /* 0xbf80000015157423 */ /* 0x002fe80000000014 */
[----:B------:R-:W-:Y:S04]  /*9e10*/  FADD.FTZ R21, -R21, -RZ ;  /* 0x800000ff15157221 */ /* 0x000fe80000010100 */
[----:B------:R-:W-:Y:S07]  /*9e20*/  FFMA R20, R20, R21, R20 ;  /* 0x0000001514147223 */ /* 0x000fee0000000014 */
.L_x_203:
[----:B------:R-:W-:Y:S05]  /*9e30*/  BSYNC.RECONVERGENT B1 ;  /* 0x0000000000017941 */ /* 0x000fea0003800200 */
.L_x_201:
        /* <DEDUP_REMOVED lines=11> */
.L_x_205:
[----:B------:R-:W1:Y:S02]  /*9ef0*/  MUFU.RCP R21, R22 ;  /* 0x0000001600157308 */ /* 0x000e640000001000 */
[----:B-1----:R-:W-:Y:S04]  /*9f00*/  FFMA R22, R22, R21, -1 ;  /* 0xbf80000016167423 */ /* 0x002fe80000000015 */
[----:B------:R-:W-:Y:S04]  /*9f10*/  FADD.FTZ R22, -R22, -RZ ;  /* 0x800000ff16167221 */ /* 0x000fe80000010100 */
[----:B------:R-:W-:Y:S07]  /*9f20*/  FFMA R21, R21, R22, R21 ;  /* 0x0000001615157223 */ /* 0x000fee0000000015 */
.L_x_206:
[----:B------:R-:W-:Y:S05]  /*9f30*/  BSYNC.RECONVERGENT B1 ;  /* 0x0000000000017941 */ /* 0x000fea0003800200 */
.L_x_204:
        /* <DEDUP_REMOVED lines=11> */
.L_x_208:
[----:B------:R-:W1:Y:S02]  /*9ff0*/  MUFU.RCP R22, R23 ;  /* 0x0000001700167308 */ /* 0x000e640000001000 */
[----:B-1----:R-:W-:Y:S04]  /*a000*/  FFMA R23, R23, R22, -1 ;  /* 0xbf80000017177423 */ /* 0x002fe80000000016 */
[----:B------:R-:W-:Y:S04]  /*a010*/  FADD.FTZ R23, -R23, -RZ ;  /* 0x800000ff17177221 */ /* 0x000fe80000010100 */
[----:B------:R-:W-:Y:S07]  /*a020*/  FFMA R22, R22, R23, R22 ;  /* 0x0000001716167223 */ /* 0x000fee0000000016 */
.L_x_209:
[----:B------:R-:W-:Y:S05]  /*a030*/  BSYNC.RECONVERGENT B1 ;  /* 0x0000000000017941 */ /* 0x000fea0003800200 */
.L_x_207:
        /* <DEDUP_REMOVED lines=11> */
.L_x_211:
[----:B------:R-:W1:Y:S02]  /*a0f0*/  MUFU.RCP R23, R55 ;  /* 0x0000003700177308 */ /* 0x000e640000001000 */
[----:B-1----:R-:W-:Y:S04]  /*a100*/  FFMA R55, R55, R23, -1 ;  /* 0xbf80000037377423 */ /* 0x002fe80000000017 */
[----:B------:R-:W-:Y:S04]  /*a110*/  FADD.FTZ R55, -R55, -RZ ;  /* 0x800000ff37377221 */ /* 0x000fe80000010100 */
[----:B------:R-:W-:Y:S07]  /*a120*/  FFMA R23, R23, R55, R23 ;  /* 0x0000003717177223 */ /* 0x000fee0000000017 */
.L_x_212:
[----:B------:R-:W-:Y:S05]  /*a130*/  BSYNC.RECONVERGENT B1 ;  /* 0x0000000000017941 */ /* 0x000fea0003800200 */
.L_x_210:
        /* <DEDUP_REMOVED lines=11> */
.L_x_214:
[----:B------:R-:W1:Y:S02]  /*a1f0*/  MUFU.RCP R24, R25 ;  /* 0x0000001900187308 */ /* 0x000e640000001000 */
[----:B-1----:R-:W-:Y:S04]  /*a200*/  FFMA R25, R25, R24, -1 ;  /* 0xbf80000019197423 */ /* 0x002fe80000000018 */
[----:B------:R-:W-:Y:S04]  /*a210*/  FADD.FTZ R25, -R25, -RZ ;  /* 0x800000ff19197221 */ /* 0x000fe80000010100 */
[----:B------:R-:W-:Y:S07]  /*a220*/  FFMA R24, R24, R25, R24 ;  /* 0x0000001918187223 */ /* 0x000fee0000000018 */
.L_x_215:
[----:B------:R-:W-:Y:S05]  /*a230*/  BSYNC.RECONVERGENT B1 ;  /* 0x0000000000017941 */ /* 0x000fea0003800200 */
.L_x_213:
        /* <DEDUP_REMOVED lines=11> */
.L_x_217:
[----:B------:R-:W1:Y:S02]  /*a2f0*/  MUFU.RCP R25, R26 ;  /* 0x0000001a00197308 */ /* 0x000e640000001000 */
[----:B-1----:R-:W-:Y:S04]  /*a300*/  FFMA R26, R26, R25, -1 ;  /* 0xbf8000001a1a7423 */ /* 0x002fe80000000019 */
[----:B------:R-:W-:Y:S04]  /*a310*/  FADD.FTZ R26, -R26, -RZ ;  /* 0x800000ff1a1a7221 */ /* 0x000fe80000010100 */
[----:B------:R-:W-:Y:S07]  /*a320*/  FFMA R25, R25, R26, R25 ;  /* 0x0000001a19197223 */ /* 0x000fee0000000019 */
.L_x_218:
[----:B------:R-:W-:Y:S05]  /*a330*/  BSYNC.RECONVERGENT B1 ;  /* 0x0000000000017941 */ /* 0x000fea0003800200 */
.L_x_216:
        /* <DEDUP_REMOVED lines=11> */
.L_x_220:
[----:B------:R-:W1:Y:S02]  /*a3f0*/  MUFU.RCP R26, R27 ;  /* 0x0000001b001a7308 */ /* 0x000e640000001000 */
[----:B-1----:R-:W-:Y:S04]  /*a400*/  FFMA R27, R27, R26, -1 ;  /* 0xbf8000001b1b7423 */ /* 0x002fe8000000001a */
[----:B------:R-:W-:Y:S04]  /*a410*/  FADD.FTZ R27, -R27, -RZ ;  /* 0x800000ff1b1b7221 */ /* 0x000fe80000010100 */
[----:B------:R-:W-:Y:S07]  /*a420*/  FFMA R26, R26, R27, R26 ;  /* 0x0000001b1a1a7223 */ /* 0x000fee000000001a */
.L_x_221:
[----:B------:R-:W-:Y:S05]  /*a430*/  BSYNC.RECONVERGENT B1 ;  /* 0x0000000000017941 */ /* 0x000fea0003800200 */
.L_x_219:
        /* <DEDUP_REMOVED lines=11> */
.L_x_223:
[----:B------:R-:W1:Y:S02]  /*a4f0*/  MUFU.RCP R27, R28 ;  /* 0x0000001c001b7308 */ /* 0x000e640000001000 */
[----:B-1----:R-:W-:Y:S04]  /*a500*/  FFMA R28, R28, R27, -1 ;  /* 0xbf8000001c1c7423 */ /* 0x002fe8000000001b */
[----:B------:R-:W-:Y:S04]  /*a510*/  FADD.FTZ R28, -R28, -RZ ;  /* 0x800000ff1c1c7221 */ /* 0x000fe80000010100 */
[----:B------:R-:W-:Y:S07]  /*a520*/  FFMA R27, R27, R28, R27 ;  /* 0x0000001c1b1b7223 */ /* 0x000fee000000001b */
.L_x_224:
[----:B------:R-:W-:Y:S05]  /*a530*/  BSYNC.RECONVERGENT B1 ;  /* 0x0000000000017941 */ /* 0x000fea0003800200 */
.L_x_222:
        /* <DEDUP_REMOVED lines=11> */
.L_x_226:
[----:B------:R-:W1:Y:S02]  /*a5f0*/  MUFU.RCP R28, R54 ;  /* 0x00000036001c7308 */ /* 0x000e640000001000 */
[----:B-1----:R-:W-:Y:S04]  /*a600*/  FFMA R54, R54, R28, -1 ;  /* 0xbf80000036367423 */ /* 0x002fe8000000001c */
[----:B------:R-:W-:Y:S04]  /*a610*/  FADD.FTZ R54, -R54, -RZ ;  /* 0x800000ff36367221 */ /* 0x000fe80000010100 */
[----:B------:R-:W-:Y:S07]  /*a620*/  FFMA R28, R28, R54, R28 ;  /* 0x000000361c1c7223 */ /* 0x000fee000000001c */
.L_x_227:
[----:B------:R-:W-:Y:S05]  /*a630*/  BSYNC.RECONVERGENT B1 ;  /* 0x0000000000017941 */ /* 0x000fea0003800200 */
.L_x_225:
        /* <DEDUP_REMOVED lines=11> */
.L_x_229:
[----:B------:R-:W1:Y:S02]  /*a6f0*/  MUFU.RCP R29, R48 ;  /* 0x00000030001d7308 */ /* 0x000e640000001000 */
[----:B-1----:R-:W-:Y:S04]  /*a700*/  FFMA R48, R48, R29, -1 ;  /* 0xbf80000030307423 */ /* 0x002fe8000000001d */
[----:B------:R-:W-:Y:S04]  /*a710*/  FADD.FTZ R48, -R48, -RZ ;  /* 0x800000ff30307221 */ /* 0x000fe80000010100 */
[----:B------:R-:W-:Y:S07]  /*a720*/  FFMA R29, R29, R48, R29 ;  /* 0x000000301d1d7223 */ /* 0x000fee000000001d */
.L_x_230:
[----:B------:R-:W-:Y:S05]  /*a730*/  BSYNC.RECONVERGENT B1 ;  /* 0x0000000000017941 */ /* 0x000fea0003800200 */
.L_x_228:
        /* <DEDUP_REMOVED lines=11> */
.L_x_232:
[----:B------:R-:W1:Y:S02]  /*a7f0*/  MUFU.RCP R30, R31 ;  /* 0x0000001f001e7308 */ /* 0x000e640000001000 */
[----:B-1----:R-:W-:Y:S04]  /*a800*/  FFMA R31, R31, R30, -1 ;  /* 0xbf8000001f1f7423 */ /* 0x002fe8000000001e */
[----:B------:R-:W-:Y:S04]  /*a810*/  FADD.FTZ R31, -R31, -RZ ;  /* 0x800000ff1f1f7221 */ /* 0x000fe80000010100 */
[----:B------:R-:W-:Y:S07]  /*a820*/  FFMA R30, R30, R31, R30 ;  /* 0x0000001f1e1e7223 */ /* 0x000fee000000001e */
.L_x_233:
[----:B------:R-:W-:Y:S05]  /*a830*/  BSYNC.RECONVERGENT B1 ;  /* 0x0000000000017941 */ /* 0x000fea0003800200 */
.L_x_231:
        /* <DEDUP_REMOVED lines=11> */
.L_x_235:
[----:B------:R-:W1:Y:S02]  /*a8f0*/  MUFU.RCP R31, R34 ;  /* 0x00000022001f7308 */ /* 0x000e640000001000 */
[----:B-1----:R-:W-:Y:S04]  /*a900*/  FFMA R34, R34, R31, -1 ;  /* 0xbf80000022227423 */ /* 0x002fe8000000001f */
[----:B------:R-:W-:Y:S04]  /*a910*/  FADD.FTZ R34, -R34, -RZ ;  /* 0x800000ff22227221 */ /* 0x000fe80000010100 */
[----:B------:R-:W-:Y:S07]  /*a920*/  FFMA R31, R31, R34, R31 ;  /* 0x000000221f1f7223 */ /* 0x000fee000000001f */
.L_x_236:
[----:B------:R-:W-:Y:S05]  /*a930*/  BSYNC.RECONVERGENT B1 ;  /* 0x0000000000017941 */ /* 0x000fea0003800200 */
.L_x_234:
        /* <DEDUP_REMOVED lines=9> */
[----:B------:R-:W-:Y:S05]  /*a9d0*/  BRA `(.L_x_239) ;  /* 0x0000000000107947 */ /* 0x000fea0003800000 */
.L_x_238:
[----:B------:R-:W1:Y:S02]  /*a9e0*/  MUFU.RCP R32, R33 ;  /* 0x0000002100207308 */ /* 0x000e640000001000 */
[----:B-1----:R-:W-:Y:S04]  /*a9f0*/  FFMA R33, R33, R32, -1 ;  /* 0xbf80000021217423 */ /* 0x002fe80000000020 */
[----:B------:R-:W-:Y:S04]  /*aa00*/  FADD.FTZ R33, -R33, -RZ ;  /* 0x800000ff21217221 */ /* 0x000fe80000010100 */
[----:B------:R-:W-:Y:S07]  /*aa10*/  FFMA R32, R32, R33, R32 ;  /* 0x0000002120207223 */ /* 0x000fee0000000020 */
.L_x_239:
[----:B------:R-:W-:Y:S05]  /*aa20*/  BSYNC.RECONVERGENT B1 ;  /* 0x0000000000017941 */ /* 0x000fea0003800200 */
.L_x_237:
[----:B------:R-:W-:Y:S01]  /*aa30*/  F2FP.SATFINITE.E4M3.F32.PACK_AB_MERGE_C R10, R10, R9, RZ ;  /* 0x000000090a0a723e */ /* 0x000fe200048070ff */
[----:B------:R-:W-:Y:S01]  /*aa40*/  BSSY.RECONVERGENT B0, `(.L_x_240) ;  /* 0x0000030000007945 */ /* 0x000fe20003800200 */
[----:B------:R-:W-:Y:S02]  /*aa50*/  F2FP.SATFINITE.E4M3.F32.PACK_AB_MERGE_C R11, R12, R11, RZ ;  /* 0x0000000b0c0b723e */ /* 0x000fe400048070ff */
[----:B------:R-:W-:Y:S02]  /*aa60*/  F2FP.SATFINITE.E4M3.F32.PACK_AB_MERGE_C R0, R2, R0, RZ ;  /* 0x000000000200723e */ /* 0x000fe400048070ff */
[----:B------:R-:W-:Y:S02]  /*aa70*/  F2FP.SATFINITE.E4M3.F32.PACK_AB_MERGE_C R3, R4, R3, RZ ;  /* 0x000000030403723e */ /* 0x000fe400048070ff */
[----:B------:R-:W-:Y:S02]  /*aa80*/  F2FP.SATFINITE.E4M3.F32.PACK_AB_MERGE_C R5, R6, R5, RZ ;  /* 0x000000050605723e */ /* 0x000fe400048070ff */
[----:B------:R-:W-:Y:S02]  /*aa90*/  F2FP.SATFINITE.E4M3.F32.PACK_AB_MERGE_C R7, R8, R7, RZ ;  /* 0x000000070807723e */ /* 0x000fe400048070ff */
[----:B------:R-:W-:Y:S02]  /*aaa0*/  F2FP.SATFINITE.E4M3.F32.PACK_AB_MERGE_C R13, R14, R13, RZ ;  /* 0x0000000d0e0d723e */ /* 0x000fe400048070ff */
[----:B------:R-:W-:Y:S02]  /*aab0*/  F2FP.SATFINITE.E4M3.F32.PACK_AB_MERGE_C R15, R16, R15, RZ ;  /* 0x0000000f100f723e */ /* 0x000fe400048070ff */
[----:B------:R-:W-:Y:S02]  /*aac0*/  PRMT R10, R10, 0x5410, R11 ;  /* 0x000054100a0a7816 */ /* 0x000fe4000000000b */
[----:B------:R-:W-:Y:S02]  /*aad0*/  F2FP.SATFINITE.E4M3.F32.PACK_AB_MERGE_C R4, R18, R17, RZ ;  /* 0x000000111204723e */ /* 0x000fe400048070ff */
[----:B------:R-:W-:Y:S02]  /*aae0*/  F2FP.SATFINITE.E4M3.F32.PACK_AB_MERGE_C R19, R20, R19, RZ ;  /* 0x000000131413723e */ /* 0x000fe400048070ff */
[----:B------:R-:W-:Y:S02]  /*aaf0*/  F2FP.SATFINITE.E4M3.F32.PACK_AB_MERGE_C R21, R22, R21, RZ ;  /* 0x000000151615723e */ /* 0x000fe400048070ff */
[----:B------:R-:W-:Y:S02]  /*ab00*/  F2FP.SATFINITE.E4M3.F32.PACK_AB_MERGE_C R23, R24, R23, RZ ;  /* 0x000000171817723e */ /* 0x000fe400048070ff */
[----:B------:R-:W-:Y:S02]  /*ab10*/  F2FP.SATFINITE.E4M3.F32.PACK_AB_MERGE_C R6, R26, R25, RZ ;  /* 0x000000191a06723e */ /* 0x000fe400048070ff */
[----:B------:R-:W-:Y:S02]  /*ab20*/  F2FP.SATFINITE.E4M3.F32.PACK_AB_MERGE_C R27, R28, R27, RZ ;  /* 0x0000001b1c1b723e */ /* 0x000fe400048070ff */
[----:B------:R-:W-:Y:S02]  /*ab30*/  PRMT R8, R0, 0x5410, R3 ;  /* 0x0000541000087816 */ /* 0x000fe40000000003 */
[----:B------:R-:W-:Y:S02]  /*ab40*/  PRMT R9, R5, 0x5410, R7 ;  /* 0x0000541005097816 */ /* 0x000fe40000000007 */
[----:B------:R-:W-:Y:S02]  /*ab50*/  PRMT R11, R13, 0x5410, R15 ;  /* 0x000054100d0b7816 */ /* 0x000fe4000000000f */
[----:B------:R-:W-:Y:S02]  /*ab60*/  F2FP.SATFINITE.E4M3.F32.PACK_AB_MERGE_C R29, R30, R29, RZ ;  /* 0x0000001d1e1d723e */ /* 0x000fe400048070ff */
[----:B------:R-:W-:Y:S01]  /*ab70*/  F2FP.SATFINITE.E4M3.F32.PACK_AB_MERGE_C R31, R32, R31, RZ ;  /* 0x0000001f201f723e */ /* 0x000fe200048070ff */
[----:B------:R1:W-:Y:S01]  /*ab80*/  STS.128 [R108+UR43+0x1400], R8 ;  /* 0x001400086c007988 */ /* 0x0003e20008000c2b */
[----:B------:R-:W-:Y:S02]  /*ab90*/  PRMT R4, R4, 0x5410, R19 ;  /* 0x0000541004047816 */ /* 0x000fe40000000013 */
[----:B------:R-:W-:Y:S02]  /*aba0*/  PRMT R5, R21, 0x5410, R23 ;  /* 0x0000541015057816 */ /* 0x000fe40000000017 */
[----:B------:R-:W-:Y:S02]  /*abb0*/  PRMT R6, R6, 0x5410, R27 ;  /* 0x0000541006067816 */ /* 0x000fe4000000001b */
[----:B------:R-:W-:Y:S02]  /*abc0*/  PRMT R7, R29, 0x5410, R31 ;  /* 0x000054101d077816 */ /* 0x000fe4000000001f */
[----:B------:R-:W-:Y:S03]  /*abd0*/  LOP3.LUT P0, RZ, R106, 0x60, RZ, 0xc0, !PT ;  /* 0x000000606aff7812 */ /* 0x000fe6000780c0ff */
[----:B------:R1:W-:Y:S01]  /*abe0*/  STS.128 [R107+0x1010], R4 ;  /* 0x001010046b007388 */ /* 0x0003e20000000c00 */
[----:B------:R-:W-:Y:S01]  /*abf0*/  @!PT LDS RZ, [RZ] ;  /* 0x00000000fffff984 */ /* 0x000fe20000000800 */
[----:B------:R-:W-:Y:S01]  /*ac00*/  @!PT LDS RZ, [RZ] ;  /* 0x00000000fffff984 */ /* 0x000fe20000000800 */
[----:B------:R-:W-:Y:S01]  /*ac10*/  @!PT LDS RZ, [RZ] ;  /* 0x00000000fffff984 */ /* 0x000fe20000000800 */
[----:B------:R-:W-:Y:S01]  /*ac20*/  @!PT LDS RZ, [RZ] ;  /* 0x00000000fffff984 */ /* 0x000fe20000000800 */
[----:B------:R2:W-:Y:S06]  /*ac30*/  MEMBAR.ALL.CTA ;  /* 0x0000000000007992 */ /* 0x0005ec0000008000 */
[----:B--2---:R-:W2:Y:S02]  /*ac40*/  FENCE.VIEW.ASYNC.S ;  /* 0x00000000000073c6 */ /* 0x004ea40000000000 */
[----:B--2---:R-:W-:Y:S06]  /*ac50*/  BAR.SYNC.DEFER_BLOCKING 0x1, 0x80 ;  /* 0x0042000000007b1d */ /* 0x004fec0000010000 */
[----:B------:R-:W-:Y:S05]  /*ac60*/  @P0 BRA `(.L_x_241) ;  /* 0x0000000000340947 */ /* 0x000fea0003800000 */
[----:B------:R-:W-:Y:S01]  /*ac70*/  UIADD3 UR12, UPT, UPT, UR43, 0x1400, URZ ;  /* 0x000014002b0c7890 */ /* 0x000fe2000fffe0ff */
[----:B------:R-:W-:Y:S01]  /*ac80*/  R2UR UR9, R101 ;  /* 0x00000000650972ca */ /* 0x000fe200000e0000 */
[----:B------:R-:W-:Y:S01]  /*ac90*/  UIADD3 UR10, UP0, UPT, UR46, 0x680, URZ ;  /* 0x000006802e0a7890 */ /* 0x000fe2000ff1e0ff */
[----:B------:R-:W-:Y:S01]  /*aca0*/  R2UR UR8, R100 ;  /* 0x00000000640872ca */ /* 0x000fe200000e0000 */
[----:B------:R-:W-:Y:S02]  /*acb0*/  UMOV UR7, UR36 ;  /* 0x0000002400077c82 */ /* 0x000fe40008000000 */
[----:B------:R-:W-:Y:S01]  /*acc0*/  IMAD.U32 R114, RZ, RZ, UR12 ;  /* 0x0000000cff727e24 */ /* 0x000fe2000f8e00ff */
[----:B------:R-:W-:Y:S04]  /*acd0*/  UIADD3.X UR11, UPT, UPT, URZ, UR47, URZ, UP0, !UPT ;  /* 0x0000002fff0b7290 */ /* 0x000fe800087fe4ff */
[----:B------:R-:W-:Y:S03]  /*ace0*/  R2UR UR4, R114 ;  /* 0x00000000720472ca */ /* 0x000fe600000e0000 */
[----:B------:R-:W-:Y:S02]  /*acf0*/  USHF.L.U32 UR5, UR9, 0x6, URZ ;  /* 0x0000000609057899 */ /* 0x000fe400080006ff */
[----:B------:R-:W-:Y:S09]  /*ad00*/  USHF.L.U32 UR6, UR8, 0x6, URZ ;  /* 0x0000000608067899 */ /* 0x000ff200080006ff */
[----:B------:R2:W-:Y:S01]  /*ad10*/  UTMASTG.3D [UR4], [UR10] ;  /* 0x000000040a0073b5 */ /* 0x0005e20008010000 */
[----:B------:R0:W-:Y:S01]  /*ad20*/  UTMACMDFLUSH ;  /* 0x00000000000079b7 */ /* 0x0001e20000000000 */
[----:B--2---:R-:W-:Y:S04]  /*ad30*/  DEPBAR.LE SB0, 0x0 ;  /* 0x000080000000791a */ /* 0x004fe80000000000 */
.L_x_241:
[----:B------:R-:W-:Y:S05]  /*ad40*/  BSYNC.RECONVERGENT B0 ;  /* 0x0000000000007941 */ /* 0x000fea0003800200 */
.L_x_240:
[----:B------:R-:W-:Y:S01]  /*ad50*/  BAR.SYNC.DEFER_BLOCKING 0x1, 0x80 ;  /* 0x0042000000007b1d */ /* 0x000fe20000010000 */
[----:B------:R-:W-:Y:S01]  /*ad60*/  ISETP.NE.AND P2, PT, R115, RZ, PT ;  /* 0x000000ff7300720c */ /* 0x000fe20003f45270 */
[----:B------:R-:W-:Y:S01]  /*ad70*/  IMAD.IADD R101, R43, 0x1, R98 ;  /* 0x000000012b657824 */ /* 0x000fe200078e0262 */
[----:B------:R-:W-:Y:S01]  /*ad80*/  ISETP.NE.AND P0, PT, R116, 0x2, PT ;  /* 0x000000027400780c */ /* 0x000fe20003f05270 */
[----:B------:R-:W-:Y:S01]  /*ad90*/  IMAD.IADD R100, R44, 0x1, R99 ;  /* 0x000000012c647824 */ /* 0x000fe200078e0263 */
[----:B------:R-:W-:Y:S02]  /*ada0*/  ISETP.NE.AND P1, PT, R47, 0x4, PT ;  /* 0x000000042f00780c */ /* 0x000fe40003f25270 */
[----:B------:R-:W-:Y:S02]  /*adb0*/  SEL R2, RZ, 0x1, P0 ;  /* 0x00000001ff027807 */ /* 0x000fe40000000000 */
[----:B------:R-:W-:Y:S02]  /*adc0*/  SEL R0, RZ, 0x1, P1 ;  /* 0x00000001ff007807 */ /* 0x000fe40000800000 */
[----:B------:R-:W-:Y:S02]  /*add0*/  LOP3.LUT R112, R112, R2, RZ, 0x3c, !PT ;  /* 0x0000000270707212 */ /* 0x000fe400078e3cff */
[----:B------:R-:W-:Y:S02]  /*ade0*/  LOP3.LUT R113, R113, R0, RZ, 0x3c, !PT ;  /* 0x0000000071717212 */ /* 0x000fe400078e3cff */
[----:B------:R-:W-:Y:S02]  /*adf0*/  @P2 R2UR UR36, R110 ;  /* 0x000000006e2422ca */ /* 0x000fe400000e0000 */
[----:B------:R-:W-:Y:S02]  /*ae00*/  SEL R116, R116, RZ, P0 ;  /* 0x000000ff74747207 */ /* 0x000fe40000000000 */
[----:B------:R-:W-:Y:S01]  /*ae10*/  SEL R47, R47, RZ, P1 ;  /* 0x000000ff2f2f7207 */ /* 0x000fe20000800000 */
[----:B------:R-:W-:Y:S10]  /*ae20*/  @P2 BRA `(.L_x_242) ;  /* 0xffffffb400742947 */ /* 0x000ff4000383ffff */
[----:B------:R-:W-:Y:S05]  /*ae30*/  EXIT ;  /* 0x000000000000794d */ /* 0x000fea0003800000 */
.L_x_25:
[----:B--2---:R2:W4:Y:S02]  /*ae40*/  SYNCS.PHASECHK.TRANS64.TRYWAIT P0, [R2+URZ+0x2d0], R3 ;  /* 0x0002d003020075a7 */ /* 0x00452400080011ff */
[----:B----4-:R-:W-:Y:S05]  /*ae50*/  @!P0 NANOSLEEP.SYNCS 0x989680 ;  /* 0x009896800000895d */ /* 0x010fea0003900000 */
[----:B------:R-:W4:Y:S02]  /*ae60*/  @!P0 SYNCS.PHASECHK.TRANS64 P0, [R2+URZ+0x2d0], R3 ;  /* 0x0002d003020085a7 */ /* 0x000f2400080010ff */
[----:B----4-:R-:W-:Y:S05]  /*ae70*/  @!P0 BRA `(.L_x_25) ;  /* 0xfffffffc00f08947 */ /* 0x010fea000383ffff */
[----:B------:R-:W-:Y:S05]  /*ae80*/  BRA `(.L_x_243) ;  /* 0xffffff6c00407947 */ /* 0x000fea000383ffff */
.L_x_28:
[----:B------:R-:W-:-:S07]  /*ae90*/  MOV R2, UR33 ;  /* 0x0000002100027c02 */ /* 0x000fce0008000f00 */
.L_x_244:
[----:B-1----:R1:W2:Y:S02]  /*aea0*/  SYNCS.PHASECHK.TRANS64.TRYWAIT P0, [R2+URZ+0x120], R4 ;  /* 0x00012004020075a7 */ /* 0x0022a400080011ff */
[----:B--2---:R-:W-:Y:S05]  /*aeb0*/  @!P0 NANOSLEEP.SYNCS 0x989680 ;  /* 0x009896800000895d */ /* 0x004fea0003900000 */
[----:B------:R-:W2:Y:S02]  /*aec0*/  @!P0 SYNCS.PHASECHK.TRANS64 P0, [R2+URZ+0x120], R4 ;  /* 0x00012004020085a7 */ /* 0x000ea400080010ff */
[----:B--2---:R-:W-:Y:S05]  /*aed0*/  @!P0 BRA `(.L_x_244) ;  /* 0xfffffffc00f08947 */ /* 0x004fea000383ffff */
[----:B------:R-:W-:Y:S05]  /*aee0*/  BRA `(.L_x_27) ;  /* 0xffffff6c00a87947 */ /* 0x000fea000383ffff */
.L_x_35:
[----:B-1----:R-:W-:-:S07]  /*aef0*/  MOV R2, UR17 ;  /* 0x0000001100027c02 */ /* 0x002fce0008000f00 */
.L_x_245:
[----:B-1----:R1:W2:Y:S02]  /*af00*/  SYNCS.PHASECHK.TRANS64.TRYWAIT P0, [R2+URZ+0x120], R4 ;  /* 0x00012004020075a7 */ /* 0x0022a400080011ff */
[----:B--2---:R-:W-:Y:S05]  /*af10*/  @!P0 NANOSLEEP.SYNCS 0x989680 ;  /* 0x009896800000895d */ /* 0x004fea0003900000 */
[----:B------:R-:W2:Y:S02]  /*af20*/  @!P0 SYNCS.PHASECHK.TRANS64 P0, [R2+URZ+0x120], R4 ;  /* 0x00012004020085a7 */ /* 0x000ea400080010ff */
[----:B--2---:R-:W-:Y:S05]  /*af30*/  @!P0 BRA `(.L_x_245) ;  /* 0xfffffffc00f08947 */ /* 0x004fea000383ffff */
[----:B------:R-:W-:Y:S05]  /*af40*/  BRA `(.L_x_34) ;  /* 0xffffff7000687947 */ /* 0x000fea000383ffff */
.L_x_40:
[----:B-1----:R1:W2:Y:S02]  /*af50*/  SYNCS.PHASECHK.TRANS64.TRYWAIT P0, [R2+URZ+0x260], R3 ;  /* 0x00026003020075a7 */ /* 0x0022a400080011ff */
[----:B--2---:R-:W-:Y:S05]  /*af60*/  @!P0 NANOSLEEP.SYNCS 0x989680 ;  /* 0x009896800000895d */ /* 0x004fea0003900000 */
[----:B------:R-:W2:Y:S02]  /*af70*/  @!P0 SYNCS.PHASECHK.TRANS64 P0, [R2+URZ+0x260], R3 ;  /* 0x00026003020085a7 */ /* 0x000ea400080010ff */
[----:B--2---:R-:W-:Y:S05]  /*af80*/  @!P0 BRA `(.L_x_40) ;  /* 0xfffffffc00f08947 */ /* 0x004fea000383ffff */
[----:B------:R-:W-:Y:S05]  /*af90*/  BRA `(.L_x_246) ;  /* 0xffffff74000c7947 */ /* 0x000fea000383ffff */
.L_x_44:
[----:B---3--:R-:W-:-:S07]  /*afa0*/  MOV R0, UR5 ;  /* 0x0000000500007c02 */ /* 0x008fce0008000f00 */
.L_x_247:
[----:B-1----:R1:W2:Y:S02]  /*afb0*/  SYNCS.PHASECHK.TRANS64.TRYWAIT P0, [R0+URZ], R2 ;  /* 0x00000002000075a7 */ /* 0x0022a400080011ff */
[----:B--2---:R-:W-:Y:S05]  /*afc0*/  @!P0 NANOSLEEP.SYNCS 0x989680 ;  /* 0x009896800000895d */ /* 0x004fea0003900000 */
[----:B------:R-:W2:Y:S02]  /*afd0*/  @!P0 SYNCS.PHASECHK.TRANS64 P0, [R0+URZ], R2 ;  /* 0x00000002000085a7 */ /* 0x000ea400080010ff */
[----:B--2---:R-:W-:Y:S05]  /*afe0*/  @!P0 BRA `(.L_x_247) ;  /* 0xfffffffc00f08947 */ /* 0x004fea000383ffff */
[----:B------:R-:W-:Y:S05]  /*aff0*/  BRA `(.L_x_248) ;  /* 0xffffff78007c7947 */ /* 0x000fea000383ffff */
.L_x_45:
[----:B---3--:R-:W-:-:S07]  /*b000*/  MOV R0, UR5 ;  /* 0x0000000500007c02 */ /* 0x008fce0008000f00 */
.L_x_249:
[----:B-1----:R1:W2:Y:S02]  /*b010*/  SYNCS.PHASECHK.TRANS64.TRYWAIT P0, [R0+URZ], R3 ;  /* 0x00000003000075a7 */ /* 0x0022a400080011ff */
[----:B--2---:R-:W-:Y:S05]  /*b020*/  @!P0 NANOSLEEP.SYNCS 0x989680 ;  /* 0x009896800000895d */ /* 0x004fea0003900000 */
[----:B------:R-:W2:Y:S02]  /*b030*/  @!P0 SYNCS.PHASECHK.TRANS64 P0, [R0+URZ], R3 ;  /* 0x00000003000085a7 */ /* 0x000ea400080010ff */
[----:B--2---:R-:W-:Y:S05]  /*b040*/  @!P0 BRA `(.L_x_249) ;  /* 0xfffffffc00f08947 */ /* 0x004fea000383ffff */
[----:B------:R-:W-:Y:S05]  /*b050*/  BRA `(.L_x_250) ;  /* 0xffffff7800887947 */ /* 0x000fea000383ffff */
.L_x_46:
[----:B---3--:R-:W-:-:S07]  /*b060*/  MOV R0, UR5 ;  /* 0x0000000500007c02 */ /* 0x008fce0008000f00 */
.L_x_251:
[----:B-1----:R1:W2:Y:S02]  /*b070*/  SYNCS.PHASECHK.TRANS64.TRYWAIT P0, [R0+URZ], R3 ;  /* 0x00000003000075a7 */ /* 0x0022a400080011ff */
[----:B--2---:R-:W-:Y:S05]  /*b080*/  @!P0 NANOSLEEP.SYNCS 0x989680 ;  /* 0x009896800000895d */ /* 0x004fea0003900000 */
[----:B------:R-:W2:Y:S02]  /*b090*/  @!P0 SYNCS.PHASECHK.TRANS64 P0, [R0+URZ], R3 ;  /* 0x00000003000085a7 */ /* 0x000ea400080010ff */
[----:B--2---:R-:W-:Y:S05]  /*b0a0*/  @!P0 BRA `(.L_x_251) ;  /* 0xfffffffc00f08947 */ /* 0x004fea000383ffff */
[----:B------:R-:W-:Y:S05]  /*b0b0*/  BRA `(.L_x_252) ;  /* 0xffffff7800947947 */ /* 0x000fea000383ffff */
.L_x_47:
[----:B---3--:R-:W-:-:S07]  /*b0c0*/  MOV R0, UR5 ;  /* 0x0000000500007c02 */ /* 0x008fce0008000f00 */
.L_x_253:
[----:B-1----:R1:W2:Y:S02]  /*b0d0*/  SYNCS.PHASECHK.TRANS64.TRYWAIT P0, [R0+URZ], R3 ;  /* 0x00000003000075a7 */ /* 0x0022a400080011ff */
[----:B--2---:R-:W-:Y:S05]  /*b0e0*/  @!P0 NANOSLEEP.SYNCS 0x989680 ;  /* 0x009896800000895d */ /* 0x004fea0003900000 */
[----:B------:R-:W2:Y:S02]  /*b0f0*/  @!P0 SYNCS.PHASECHK.TRANS64 P0, [R0+URZ], R3 ;  /* 0x00000003000085a7 */ /* 0x000ea400080010ff */
[----:B--2---:R-:W-:Y:S05]  /*b100*/  @!P0 BRA `(.L_x_253) ;  /* 0xfffffffc00f08947 */ /* 0x004fea000383ffff */
[----:B------:R-:W-:Y:S05]  /*b110*/  BRA `(.L_x_254) ;  /* 0xffffff7800a07947 */ /* 0x000fea000383ffff */
.L_x_48:
[----:B---3--:R-:W-:-:S07]  /*b120*/  MOV R0, UR5 ;  /* 0x0000000500007c02 */ /* 0x008fce0008000f00 */
.L_x_255:
[----:B-1----:R1:W2:Y:S02]  /*b130*/  SYNCS.PHASECHK.TRANS64.TRYWAIT P0, [R0+URZ], R3 ;  /* 0x00000003000075a7 */ /* 0x0022a400080011ff */
[----:B--2---:R-:W-:Y:S05]  /*b140*/  @!P0 NANOSLEEP.SYNCS 0x989680 ;  /* 0x009896800000895d */ /* 0x004fea0003900000 */
[----:B------:R-:W2:Y:S02]  /*b150*/  @!P0 SYNCS.PHASECHK.TRANS64 P0, [R0+URZ], R3 ;  /* 0x00000003000085a7 */ /* 0x000ea400080010ff */
[----:B--2---:R-:W-:Y:S05]  /*b160*/  @!P0 BRA `(.L_x_255) ;  /* 0xfffffffc00f08947 */ /* 0x004fea000383ffff */
[----:B------:R-:W-:Y:S05]  /*b170*/  BRA `(.L_x_256) ;  /* 0xffffff7800ac7947 */ /* 0x000fea000383ffff */
.L_x_49:
[----:B---3--:R-:W-:-:S07]  /*b180*/  MOV R0, UR5 ;  /* 0x0000000500007c02 */ /* 0x008fce0008000f00 */
.L_x_257:
[----:B-1----:R1:W2:Y:S02]  /*b190*/  SYNCS.PHASECHK.TRANS64.TRYWAIT P0, [R0+URZ], R3 ;  /* 0x00000003000075a7 */ /* 0x0022a400080011ff */
[----:B--2---:R-:W-:Y:S05]  /*b1a0*/  @!P0 NANOSLEEP.SYNCS 0x989680 ;  /* 0x009896800000895d */ /* 0x004fea0003900000 */
[----:B------:R-:W2:Y:S02]  /*b1b0*/  @!P0 SYNCS.PHASECHK.TRANS64 P0, [R0+URZ], R3 ;  /* 0x00000003000085a7 */ /* 0x000ea400080010ff */
[----:B--2---:R-:W-:Y:S05]  /*b1c0*/  @!P0 BRA `(.L_x_257) ;  /* 0xfffffffc00f08947 */ /* 0x004fea000383ffff */
[----:B------:R-:W-:Y:S05]  /*b1d0*/  BRA `(.L_x_258) ;  /* 0xffffff7800b87947 */ /* 0x000fea000383ffff */
.L_x_50:
[----:B---3--:R-:W-:-:S07]  /*b1e0*/  MOV R0, UR5 ;  /* 0x0000000500007c02 */ /* 0x008fce0008000f00 */
.L_x_259:
[----:B-1----:R1:W2:Y:S02]  /*b1f0*/  SYNCS.PHASECHK.TRANS64.TRYWAIT P0, [R0+URZ], R3 ;  /* 0x00000003000075a7 */ /* 0x0022a400080011ff */
[----:B--2---:R-:W-:Y:S05]  /*b200*/  @!P0 NANOSLEEP.SYNCS 0x989680 ;  /* 0x009896800000895d */ /* 0x004fea0003900000 */
[----:B------:R-:W2:Y:S02]  /*b210*/  @!P0 SYNCS.PHASECHK.TRANS64 P0, [R0+URZ], R3 ;  /* 0x00000003000085a7 */ /* 0x000ea400080010ff */
[----:B--2---:R-:W-:Y:S05]  /*b220*/  @!P0 BRA `(.L_x_259) ;  /* 0xfffffffc00f08947 */ /* 0x004fea000383ffff */
[----:B------:R-:W-:Y:S05]  /*b230*/  BRA `(.L_x_260) ;  /* 0xffffff7800c47947 */ /* 0x000fea000383ffff */
.L_x_51:
[----:B---3--:R-:W-:-:S07]  /*b240*/  MOV R0, UR5 ;  /* 0x0000000500007c02 */ /* 0x008fce0008000f00 */
.L_x_261:
[----:B-1----:R1:W2:Y:S02]  /*b250*/  SYNCS.PHASECHK.TRANS64.TRYWAIT P0, [R0+URZ], R3 ;  /* 0x00000003000075a7 */ /* 0x0022a400080011ff */
[----:B--2---:R-:W-:Y:S05]  /*b260*/  @!P0 NANOSLEEP.SYNCS 0x989680 ;  /* 0x009896800000895d */ /* 0x004fea0003900000 */
[----:B------:R-:W2:Y:S02]  /*b270*/  @!P0 SYNCS.PHASECHK.TRANS64 P0, [R0+URZ], R3 ;  /* 0x00000003000085a7 */ /* 0x000ea400080010ff */
[----:B--2---:R-:W-:Y:S05]  /*b280*/  @!P0 BRA `(.L_x_261) ;  /* 0xfffffffc00f08947 */ /* 0x004fea000383ffff */
[----:B------:R-:W-:Y:S05]  /*b290*/  BRA `(.L_x_262) ;  /* 0xffffff7800d07947 */ /* 0x000fea000383ffff */
.L_x_52:
[----:B---3--:R-:W-:-:S07]  /*b2a0*/  MOV R0, UR5 ;  /* 0x0000000500007c02 */ /* 0x008fce0008000f00 */
.L_x_263:
[----:B-1----:R1:W2:Y:S02]  /*b2b0*/  SYNCS.PHASECHK.TRANS64.TRYWAIT P0, [R0+URZ], R3 ;  /* 0x00000003000075a7 */ /* 0x0022a400080011ff */
[----:B--2---:R-:W-:Y:S05]  /*b2c0*/  @!P0 NANOSLEEP.SYNCS 0x989680 ;  /* 0x009896800000895d */ /* 0x004fea0003900000 */
[----:B------:R-:W2:Y:S02]  /*b2d0*/  @!P0 SYNCS.PHASECHK.TRANS64 P0, [R0+URZ], R3 ;  /* 0x00000003000085a7 */ /* 0x000ea400080010ff */
[----:B--2---:R-:W-:Y:S05]  /*b2e0*/  @!P0 BRA `(.L_x_263) ;  /* 0xfffffffc00f08947 */ /* 0x004fea000383ffff */
[----:B------:R-:W-:Y:S05]  /*b2f0*/  BRA `(.L_x_264) ;  /* 0xffffff7800dc7947 */ /* 0x000fea000383ffff */
.L_x_53:
[----:B---3--:R-:W-:-:S07]  /*b300*/  MOV R0, UR5 ;  /* 0x0000000500007c02 */ /* 0x008fce0008000f00 */
.L_x_265:
[----:B-1----:R1:W2:Y:S02]  /*b310*/  SYNCS.PHASECHK.TRANS64.TRYWAIT P0, [R0+URZ], R3 ;  /* 0x00000003000075a7 */ /* 0x0022a400080011ff */
[----:B--2---:R-:W-:Y:S05]  /*b320*/  @!P0 NANOSLEEP.SYNCS 0x989680 ;  /* 0x009896800000895d */ /* 0x004fea0003900000 */
[----:B------:R-:W2:Y:S02]  /*b330*/  @!P0 SYNCS.PHASECHK.TRANS64 P0, [R0+URZ], R3 ;  /* 0x00000003000085a7 */ /* 0x000ea400080010ff */
[----:B--2---:R-:W-:Y:S05]  /*b340*/  @!P0 BRA `(.L_x_265) ;  /* 0xfffffffc00f08947 */ /* 0x004fea000383ffff */
[----:B------:R-:W-:Y:S05]  /*b350*/  BRA `(.L_x_266) ;  /* 0xffffff7800e87947 */ /* 0x000fea000383ffff */
.L_x_54:
[----:B---3--:R-:W-:-:S07]  /*b360*/  MOV R0, UR5 ;  /* 0x0000000500007c02 */ /* 0x008fce0008000f00 */
.L_x_267:
[----:B-1----:R1:W2:Y:S02]  /*b370*/  SYNCS.PHASECHK.TRANS64.TRYWAIT P0, [R0+URZ], R3 ;  /* 0x00000003000075a7 */ /* 0x0022a400080011ff */
[----:B--2---:R-:W-:Y:S05]  /*b380*/  @!P0 NANOSLEEP.SYNCS 0x989680 ;  /* 0x009896800000895d */ /* 0x004fea0003900000 */
[----:B------:R-:W2:Y:S02]  /*b390*/  @!P0 SYNCS.PHASECHK.TRANS64 P0, [R0+URZ], R3 ;  /* 0x00000003000085a7 */ /* 0x000ea400080010ff */
[----:B--2---:R-:W-:Y:S05]  /*b3a0*/  @!P0 BRA `(.L_x_267) ;  /* 0xfffffffc00f08947 */ /* 0x004fea000383ffff */
[----:B------:R-:W-:Y:S05]  /*b3b0*/  BRA `(.L_x_268) ;  /* 0xffffff7800f47947 */ /* 0x000fea000383ffff */
.L_x_55:
[----:B---3--:R-:W-:-:S07]  /*b3c0*/  MOV R0, UR5 ;  /* 0x0000000500007c02 */ /* 0x008fce0008000f00 */
.L_x_269:
[----:B-1----:R1:W2:Y:S02]  /*b3d0*/  SYNCS.PHASECHK.TRANS64.TRYWAIT P0, [R0+URZ], R3 ;  /* 0x00000003000075a7 */ /* 0x0022a400080011ff */
[----:B--2---:R-:W-:Y:S05]  /*b3e0*/  @!P0 NANOSLEEP.SYNCS 0x989680 ;  /* 0x009896800000895d */ /* 0x004fea0003900000 */
[----:B------:R-:W2:Y:S02]  /*b3f0*/  @!P0 SYNCS.PHASECHK.TRANS64 P0, [R0+URZ], R3 ;  /* 0x00000003000085a7 */ /* 0x000ea400080010ff */
[----:B--2---:R-:W-:Y:S05]  /*b400*/  @!P0 BRA `(.L_x_269) ;  /* 0xfffffffc00f08947 */ /* 0x004fea000383ffff */
[----:B------:R-:W-:Y:S05]  /*b410*/  BRA `(.L_x_270) ;  /* 0xffffff7c00007947 */ /* 0x000fea000383ffff */
.L_x_56:
[----:B---3--:R-:W-:-:S07]  /*b420*/  MOV R0, UR5 ;  /* 0x0000000500007c02 */ /* 0x008fce0008000f00 */
.L_x_271:
[----:B-1----:R1:W2:Y:S02]  /*b430*/  SYNCS.PHASECHK.TRANS64.TRYWAIT P0, [R0+URZ], R3 ;  /* 0x00000003000075a7 */ /* 0x0022a400080011ff */
[----:B--2---:R-:W-:Y:S05]  /*b440*/  @!P0 NANOSLEEP.SYNCS 0x989680 ;  /* 0x009896800000895d */ /* 0x004fea0003900000 */
[----:B------:R-:W2:Y:S02]  /*b450*/  @!P0 SYNCS.PHASECHK.TRANS64 P0, [R0+URZ], R3 ;  /* 0x00000003000085a7 */ /* 0x000ea400080010ff */
[----:B--2---:R-:W-:Y:S05]  /*b460*/  @!P0 BRA `(.L_x_271) ;  /* 0xfffffffc00f08947 */ /* 0x004fea000383ffff */
[----:B------:R-:W-:Y:S05]  /*b470*/  BRA `(.L_x_272) ;  /* 0xffffff7c000c7947 */ /* 0x000fea000383ffff */
.L_x_57:
[----:B---3--:R-:W-:-:S07]  /*b480*/  MOV R0, UR5 ;  /* 0x0000000500007c02 */ /* 0x008fce0008000f00 */
.L_x_273:
[----:B-1----:R1:W2:Y:S02]  /*b490*/  SYNCS.PHASECHK.TRANS64.TRYWAIT P0, [R0+URZ], R3 ;  /* 0x00000003000075a7 */ /* 0x0022a400080011ff */
[----:B--2---:R-:W-:Y:S05]  /*b4a0*/  @!P0 NANOSLEEP.SYNCS 0x989680 ;  /* 0x009896800000895d */ /* 0x004fea0003900000 */
[----:B------:R-:W2:Y:S02]  /*b4b0*/  @!P0 SYNCS.PHASECHK.TRANS64 P0, [R0+URZ], R3 ;  /* 0x00000003000085a7 */ /* 0x000ea400080010ff */
[----:B--2---:R-:W-:Y:S05]  /*b4c0*/  @!P0 BRA `(.L_x_273) ;  /* 0xfffffffc00f08947 */ /* 0x004fea000383ffff */
[----:B------:R-:W-:Y:S05]  /*b4d0*/  BRA `(.L_x_274) ;  /* 0xffffff7c00187947 */ /* 0x000fea000383ffff */
.L_x_58:
[----:B---3--:R-:W-:-:S07]  /*b4e0*/  MOV R0, UR5 ;  /* 0x0000000500007c02 */ /* 0x008fce0008000f00 */
.L_x_275:
[----:B-1----:R1:W2:Y:S02]  /*b4f0*/  SYNCS.PHASECHK.TRANS64.TRYWAIT P0, [R0+URZ], R3 ;  /* 0x00000003000075a7 */ /* 0x0022a400080011ff */
[----:B--2---:R-:W-:Y:S05]  /*b500*/  @!P0 NANOSLEEP.SYNCS 0x989680 ;  /* 0x009896800000895d */ /* 0x004fea0003900000 */
[----:B------:R-:W2:Y:S02]  /*b510*/  @!P0 SYNCS.PHASECHK.TRANS64 P0, [R0+URZ], R3 ;  /* 0x00000003000085a7 */ /* 0x000ea400080010ff */
[----:B--2---:R-:W-:Y:S05]  /*b520*/  @!P0 BRA `(.L_x_275) ;  /* 0xfffffffc00f08947 */ /* 0x004fea000383ffff */
[----:B------:R-:W-:Y:S05]  /*b530*/  BRA `(.L_x_276) ;  /* 0xffffff7c00247947 */ /* 0x000fea000383ffff */
.L_x_59:
[----:B---3--:R-:W-:-:S07]  /*b540*/  MOV R0, UR5 ;  /* 0x0000000500007c02 */ /* 0x008fce0008000f00 */
.L_x_277:
[----:B-1----:R1:W2:Y:S02]  /*b550*/  SYNCS.PHASECHK.TRANS64.TRYWAIT P0, [R0+URZ], R3 ;  /* 0x00000003000075a7 */ /* 0x0022a400080011ff */
[----:B--2---:R-:W-:Y:S05]  /*b560*/  @!P0 NANOSLEEP.SYNCS 0x989680 ;  /* 0x009896800000895d */ /* 0x004fea0003900000 */
[----:B------:R-:W2:Y:S02]  /*b570*/  @!P0 SYNCS.PHASECHK.TRANS64 P0, [R0+URZ], R3 ;  /* 0x00000003000085a7 */ /* 0x000ea400080010ff */
[----:B--2---:R-:W-:Y:S05]  /*b580*/  @!P0 BRA `(.L_x_277) ;  /* 0xfffffffc00f08947 */ /* 0x004fea000383ffff */
[----:B------:R-:W-:Y:S05]  /*b590*/  BRA `(.L_x_278) ;  /* 0xffffff7c00307947 */ /* 0x000fea000383ffff */
.L_x_60:
[----:B---3--:R-:W-:-:S07]  /*b5a0*/  MOV R0, UR5 ;  /* 0x0000000500007c02 */ /* 0x008fce0008000f00 */
.L_x_279:
[----:B-1----:R1:W2:Y:S02]  /*b5b0*/  SYNCS.PHASECHK.TRANS64.TRYWAIT P0, [R0+URZ], R3 ;  /* 0x00000003000075a7 */ /* 0x0022a400080011ff */
[----:B--2---:R-:W-:Y:S05]  /*b5c0*/  @!P0 NANOSLEEP.SYNCS 0x989680 ;  /* 0x009896800000895d */ /* 0x004fea0003900000 */
[----:B------:R-:W2:Y:S02]  /*b5d0*/  @!P0 SYNCS.PHASECHK.TRANS64 P0, [R0+URZ], R3 ;  /* 0x00000003000085a7 */ /* 0x000ea400080010ff */
[----:B--2---:R-:W-:Y:S05]  /*b5e0*/  @!P0 BRA `(.L_x_279) ;  /* 0xfffffffc00f08947 */ /* 0x004fea000383ffff */
[----:B------:R-:W-:Y:S05]  /*b5f0*/  BRA `(.L_x_280) ;  /* 0xffffff7c003c7947 */ /* 0x000fea000383ffff */
.L_x_61:
[----:B---3--:R-:W-:-:S07]  /*b600*/  MOV R0, UR5 ;  /* 0x0000000500007c02 */ /* 0x008fce0008000f00 */
.L_x_281:
[----:B-1----:R1:W2:Y:S02]  /*b610*/  SYNCS.PHASECHK.TRANS64.TRYWAIT P0, [R0+URZ], R3 ;  /* 0x00000003000075a7 */ /* 0x0022a400080011ff */
[----:B--2---:R-:W-:Y:S05]  /*b620*/  @!P0 NANOSLEEP.SYNCS 0x989680 ;  /* 0x009896800000895d */ /* 0x004fea0003900000 */
[----:B------:R-:W2:Y:S02]  /*b630*/  @!P0 SYNCS.PHASECHK.TRANS64 P0, [R0+URZ], R3 ;  /* 0x00000003000085a7 */ /* 0x000ea400080010ff */
[----:B--2---:R-:W-:Y:S05]  /*b640*/  @!P0 BRA `(.L_x_281) ;  /* 0xfffffffc00f08947 */ /* 0x004fea000383ffff */
[----:B------:R-:W-:Y:S05]  /*b650*/  BRA `(.L_x_282) ;  /* 0xffffff7c00487947 */ /* 0x000fea000383ffff */
.L_x_62:
[----:B---3--:R-:W-:-:S07]  /*b660*/  MOV R0, UR5 ;  /* 0x0000000500007c02 */ /* 0x008fce0008000f00 */
.L_x_283:
[----:B-1----:R1:W2:Y:S02]  /*b670*/  SYNCS.PHASECHK.TRANS64.TRYWAIT P0, [R0+URZ], R3 ;  /* 0x00000003000075a7 */ /* 0x0022a400080011ff */
[----:B--2---:R-:W-:Y:S05]  /*b680*/  @!P0 NANOSLEEP.SYNCS 0x989680 ;  /* 0x009896800000895d */ /* 0x004fea0003900000 */
[----:B------:R-:W2:Y:S02]  /*b690*/  @!P0 SYNCS.PHASECHK.TRANS64 P0, [R0+URZ], R3 ;  /* 0x00000003000085a7 */ /* 0x000ea400080010ff */
[----:B--2---:R-:W-:Y:S05]  /*b6a0*/  @!P0 BRA `(.L_x_283) ;  /* 0xfffffffc00f08947 */ /* 0x004fea000383ffff */
[----:B------:R-:W-:Y:S05]  /*b6b0*/  BRA `(.L_x_284) ;  /* 0xffffff7c00547947 */ /* 0x000fea000383ffff */
.L_x_63:
[----:B---3--:R-:W-:-:S07]  /*b6c0*/  MOV R0, UR5 ;  /* 0x0000000500007c02 */ /* 0x008fce0008000f00 */
.L_x_285:
[----:B-1----:R1:W2:Y:S02]  /*b6d0*/  SYNCS.PHASECHK.TRANS64.TRYWAIT P0, [R0+URZ], R3 ;  /* 0x00000003000075a7 */ /* 0x0022a400080011ff */
[----:B--2---:R-:W-:Y:S05]  /*b6e0*/  @!P0 NANOSLEEP.SYNCS 0x989680 ;  /* 0x009896800000895d */ /* 0x004fea0003900000 */
[----:B------:R-:W2:Y:S02]  /*b6f0*/  @!P0 SYNCS.PHASECHK.TRANS64 P0, [R0+URZ], R3 ;  /* 0x00000003000085a7 */ /* 0x000ea400080010ff */
[----:B--2---:R-:W-:Y:S05]  /*b700*/  @!P0 BRA `(.L_x_285) ;  /* 0xfffffffc00f08947 */ /* 0x004fea000383ffff */
[----:B------:R-:W-:Y:S05]  /*b710*/  BRA `(.L_x_286) ;  /* 0xffffff7c00607947 */ /* 0x000fea000383ffff */
.L_x_64:
[----:B---3--:R-:W-:-:S07]  /*b720*/  MOV R0, UR5 ;  /* 0x0000000500007c02 */ /* 0x008fce0008000f00 */
.L_x_287:
[----:B-1----:R1:W2:Y:S02]  /*b730*/  SYNCS.PHASECHK.TRANS64.TRYWAIT P0, [R0+URZ], R3 ;  /* 0x00000003000075a7 */ /* 0x0022a400080011ff */
[----:B--2---:R-:W-:Y:S05]  /*b740*/  @!P0 NANOSLEEP.SYNCS 0x989680 ;  /* 0x009896800000895d */ /* 0x004fea0003900000 */
[----:B------:R-:W2:Y:S02]  /*b750*/  @!P0 SYNCS.PHASECHK.TRANS64 P0, [R0+URZ], R3 ;  /* 0x00000003000085a7 */ /* 0x000ea400080010ff */
[----:B--2---:R-:W-:Y:S05]  /*b760*/  @!P0 BRA `(.L_x_287) ;  /* 0xfffffffc00f08947 */ /* 0x004fea000383ffff */
[----:B------:R-:W-:Y:S05]  /*b770*/  BRA `(.L_x_288) ;  /* 0xffffff7c006c7947 */ /* 0x000fea000383ffff */
.L_x_65:
[----:B---3--:R-:W-:-:S07]  /*b780*/  MOV R0, UR5 ;  /* 0x0000000500007c02 */ /* 0x008fce0008000f00 */
.L_x_289:
[----:B-1----:R1:W2:Y:S02]  /*b790*/  SYNCS.PHASECHK.TRANS64.TRYWAIT P0, [R0+URZ], R3 ;  /* 0x00000003000075a7 */ /* 0x0022a400080011ff */
[----:B--2---:R-:W-:Y:S05]  /*b7a0*/  @!P0 NANOSLEEP.SYNCS 0x989680 ;  /* 0x009896800000895d */ /* 0x004fea0003900000 */
[----:B------:R-:W2:Y:S02]  /*b7b0*/  @!P0 SYNCS.PHASECHK.TRANS64 P0, [R0+URZ], R3 ;  /* 0x00000003000085a7 */ /* 0x000ea400080010ff */
[----:B--2---:R-:W-:Y:S05]  /*b7c0*/  @!P0 BRA `(.L_x_289) ;  /* 0xfffffffc00f08947 */ /* 0x004fea000383ffff */
[----:B------:R-:W-:Y:S05]  /*b7d0*/  BRA `(.L_x_290) ;  /* 0xffffff7c00787947 */ /* 0x000fea000383ffff */
.L_x_66:
[----:B---3--:R-:W-:-:S07]  /*b7e0*/  MOV R0, UR5 ;  /* 0x0000000500007c02 */ /* 0x008fce0008000f00 */
.L_x_291:
[----:B-1----:R1:W2:Y:S02]  /*b7f0*/  SYNCS.PHASECHK.TRANS64.TRYWAIT P0, [R0+URZ], R3 ;  /* 0x00000003000075a7 */ /* 0x0022a400080011ff */
[----:B--2---:R-:W-:Y:S05]  /*b800*/  @!P0 NANOSLEEP.SYNCS 0x989680 ;  /* 0x009896800000895d */ /* 0x004fea0003900000 */
[----:B------:R-:W2:Y:S02]  /*b810*/  @!P0 SYNCS.PHASECHK.TRANS64 P0, [R0+URZ], R3 ;  /* 0x00000003000085a7 */ /* 0x000ea400080010ff */
[----:B--2---:R-:W-:Y:S05]  /*b820*/  @!P0 BRA `(.L_x_291) ;  /* 0xfffffffc00f08947 */ /* 0x004fea000383ffff */
[----:B------:R-:W-:Y:S05]  /*b830*/  BRA `(.L_x_292) ;  /* 0xffffff7c00847947 */ /* 0x000fea000383ffff */
.L_x_67:
[----:B---3--:R-:W-:-:S07]  /*b840*/  MOV R0, UR5 ;  /* 0x0000000500007c02 */ /* 0x008fce0008000f00 */
.L_x_293:
[----:B-1----:R1:W2:Y:S02]  /*b850*/  SYNCS.PHASECHK.TRANS64.TRYWAIT P0, [R0+URZ], R3 ;  /* 0x00000003000075a7 */ /* 0x0022a400080011ff */
[----:B--2---:R-:W-:Y:S05]  /*b860*/  @!P0 NANOSLEEP.SYNCS 0x989680 ;  /* 0x009896800000895d */ /* 0x004fea0003900000 */
[----:B------:R-:W2:Y:S02]  /*b870*/  @!P0 SYNCS.PHASECHK.TRANS64 P0, [R0+URZ], R3 ;  /* 0x00000003000085a7 */ /* 0x000ea400080010ff */
[----:B--2---:R-:W-:Y:S05]  /*b880*/  @!P0 BRA `(.L_x_293) ;  /* 0xfffffffc00f08947 */ /* 0x004fea000383ffff */
[----:B------:R-:W-:Y:S05]  /*b890*/  BRA `(.L_x_294) ;  /* 0xffffff7c00907947 */ /* 0x000fea000383ffff */
.L_x_68:
[----:B---3--:R-:W-:-:S07]  /*b8a0*/  MOV R0, UR5 ;  /* 0x0000000500007c02 */ /* 0x008fce0008000f00 */
.L_x_295:
[----:B-1----:R1:W2:Y:S02]  /*b8b0*/  SYNCS.PHASECHK.TRANS64.TRYWAIT P0, [R0+URZ], R3 ;  /* 0x00000003000075a7 */ /* 0x0022a400080011ff */
[----:B--2---:R-:W-:Y:S05]  /*b8c0*/  @!P0 NANOSLEEP.SYNCS 0x989680 ;  /* 0x009896800000895d */ /* 0x004fea0003900000 */
[----:B------:R-:W2:Y:S02]  /*b8d0*/  @!P0 SYNCS.PHASECHK.TRANS64 P0, [R0+URZ], R3 ;  /* 0x00000003000085a7 */ /* 0x000ea400080010ff */
[----:B--2---:R-:W-:Y:S05]  /*b8e0*/  @!P0 BRA `(.L_x_295) ;  /* 0xfffffffc00f08947 */ /* 0x004fea000383ffff */
[----:B------:R-:W-:Y:S05]  /*b8f0*/  BRA `(.L_x_296) ;  /* 0xffffff7c009c7947 */ /* 0x000fea000383ffff */
.L_x_69:
[----:B---3--:R-:W-:-:S07]  /*b900*/  MOV R0, UR5 ;  /* 0x0000000500007c02 */ /* 0x008fce0008000f00 */
.L_x_297:
[----:B-1----:R1:W2:Y:S02]  /*b910*/  SYNCS.PHASECHK.TRANS64.TRYWAIT P0, [R0+URZ], R3 ;  /* 0x00000003000075a7 */ /* 0x0022a400080011ff */
[----:B--2---:R-:W-:Y:S05]  /*b920*/  @!P0 NANOSLEEP.SYNCS 0x989680 ;  /* 0x009896800000895d */ /* 0x004fea0003900000 */
[----:B------:R-:W2:Y:S02]  /*b930*/  @!P0 SYNCS.PHASECHK.TRANS64 P0, [R0+URZ], R3 ;  /* 0x00000003000085a7 */ /* 0x000ea400080010ff */
[----:B--2---:R-:W-:Y:S05]  /*b940*/  @!P0 BRA `(.L_x_297) ;  /* 0xfffffffc00f08947 */ /* 0x004fea000383ffff */
[----:B------:R-:W-:Y:S05]  /*b950*/  BRA `(.L_x_298) ;  /* 0xffffff7c00a87947 */ /* 0x000fea000383ffff */
.L_x_70:
[----:B---3--:R-:W-:-:S07]  /*b960*/  MOV R0, UR5 ;  /* 0x0000000500007c02 */ /* 0x008fce0008000f00 */
.L_x_299:
[----:B-1----:R1:W2:Y:S02]  /*b970*/  SYNCS.PHASECHK.TRANS64.TRYWAIT P0, [R0+URZ], R3 ;  /* 0x00000003000075a7 */ /* 0x0022a400080011ff */
[----:B--2---:R-:W-:Y:S05]  /*b980*/  @!P0 NANOSLEEP.SYNCS 0x989680 ;  /* 0x009896800000895d */ /* 0x004fea0003900000 */
[----:B------:R-:W2:Y:S02]  /*b990*/  @!P0 SYNCS.PHASECHK.TRANS64 P0, [R0+URZ], R3 ;  /* 0x00000003000085a7 */ /* 0x000ea400080010ff */
[----:B--2---:R-:W-:Y:S05]  /*b9a0*/  @!P0 BRA `(.L_x_299) ;  /* 0xfffffffc00f08947 */ /* 0x004fea000383ffff */
[----:B------:R-:W-:Y:S05]  /*b9b0*/  BRA `(.L_x_300) ;  /* 0xffffff7c00b47947 */ /* 0x000fea000383ffff */
.L_x_71:
[----:B---3--:R-:W-:-:S07]  /*b9c0*/  MOV R0, UR5 ;  /* 0x0000000500007c02 */ /* 0x008fce0008000f00 */
.L_x_301:
[----:B-1----:R1:W2:Y:S02]  /*b9d0*/  SYNCS.PHASECHK.TRANS64.TRYWAIT P0, [R0+URZ], R3 ;  /* 0x00000003000075a7 */ /* 0x0022a400080011ff */
[----:B--2---:R-:W-:Y:S05]  /*b9e0*/  @!P0 NANOSLEEP.SYNCS 0x989680 ;  /* 0x009896800000895d */ /* 0x004fea0003900000 */
[----:B------:R-:W2:Y:S02]  /*b9f0*/  @!P0 SYNCS.PHASECHK.TRANS64 P0, [R0+URZ], R3 ;  /* 0x00000003000085a7 */ /* 0x000ea400080010ff */
[----:B--2---:R-:W-:Y:S05]  /*ba00*/  @!P0 BRA `(.L_x_301) ;  /* 0xfffffffc00f08947 */ /* 0x004fea000383ffff */
[----:B------:R-:W-:Y:S05]  /*ba10*/  BRA `(.L_x_302) ;  /* 0xffffff7c00c07947 */ /* 0x000fea000383ffff */
.L_x_72:
[----:B---3--:R-:W-:-:S07]  /*ba20*/  MOV R0, UR5 ;  /* 0x0000000500007c02 */ /* 0x008fce0008000f00 */
.L_x_303:
[----:B-1----:R1:W2:Y:S02]  /*ba30*/  SYNCS.PHASECHK.TRANS64.TRYWAIT P0, [R0+URZ], R3 ;  /* 0x00000003000075a7 */ /* 0x0022a400080011ff */
[----:B--2---:R-:W-:Y:S05]  /*ba40*/  @!P0 NANOSLEEP.SYNCS 0x989680 ;  /* 0x009896800000895d */ /* 0x004fea0003900000 */
[----:B------:R-:W2:Y:S02]  /*ba50*/  @!P0 SYNCS.PHASECHK.TRANS64 P0, [R0+URZ], R3 ;  /* 0x00000003000085a7 */ /* 0x000ea400080010ff */
[----:B--2---:R-:W-:Y:S05]  /*ba60*/  @!P0 BRA `(.L_x_303) ;  /* 0xfffffffc00f08947 */ /* 0x004fea000383ffff */
[----:B------:R-:W-:Y:S05]  /*ba70*/  BRA `(.L_x_304) ;  /* 0xffffff7c00cc7947 */ /* 0x000fea000383ffff */
.L_x_73:
[----:B---3--:R-:W-:-:S07]  /*ba80*/  MOV R0, UR5 ;  /* 0x0000000500007c02 */ /* 0x008fce0008000f00 */
.L_x_305:
[----:B-1----:R1:W2:Y:S02]  /*ba90*/  SYNCS.PHASECHK.TRANS64.TRYWAIT P0, [R0+URZ], R3 ;  /* 0x00000003000075a7 */ /* 0x0022a400080011ff */
[----:B--2---:R-:W-:Y:S05]  /*baa0*/  @!P0 NANOSLEEP.SYNCS 0x989680 ;  /* 0x009896800000895d */ /* 0x004fea0003900000 */
[----:B------:R-:W2:Y:S02]  /*bab0*/  @!P0 SYNCS.PHASECHK.TRANS64 P0, [R0+URZ], R3 ;  /* 0x00000003000085a7 */ /* 0x000ea400080010ff */
[----:B--2---:R-:W-:Y:S05]  /*bac0*/  @!P0 BRA `(.L_x_305) ;  /* 0xfffffffc00f08947 */ /* 0x004fea000383ffff */
[----:B------:R-:W-:Y:S05]  /*bad0*/  BRA `(.L_x_306) ;  /* 0xffffff7c00d87947 */ /* 0x000fea000383ffff */
.L_x_74:
[----:B---3--:R-:W-:-:S07]  /*bae0*/  MOV R0, UR5 ;  /* 0x0000000500007c02 */ /* 0x008fce0008000f00 */
.L_x_307:
[----:B-1----:R1:W2:Y:S02]  /*baf0*/  SYNCS.PHASECHK.TRANS64.TRYWAIT P0, [R0+URZ], R3 ;  /* 0x00000003000075a7 */ /* 0x0022a400080011ff */
[----:B--2---:R-:W-:Y:S05]  /*bb00*/  @!P0 NANOSLEEP.SYNCS 0x989680 ;  /* 0x009896800000895d */ /* 0x004fea0003900000 */
[----:B------:R-:W2:Y:S02]  /*bb10*/  @!P0 SYNCS.PHASECHK.TRANS64 P0, [R0+URZ], R3 ;  /* 0x00000003000085a7 */ /* 0x000ea400080010ff */
[----:B--2---:R-:W-:Y:S05]  /*bb20*/  @!P0 BRA `(.L_x_307) ;  /* 0xfffffffc00f08947 */ /* 0x004fea000383ffff */
[----:B------:R-:W-:Y:S05]  /*bb30*/  BRA `(.L_x_308) ;  /* 0xffffff7c00e47947 */ /* 0x000fea000383ffff */
.L_x_75:
[----:B---3--:R-:W-:-:S07]  /*bb40*/  MOV R0, UR5 ;  /* 0x0000000500007c02 */ /* 0x008fce0008000f00 */
.L_x_309:
[----:B-1----:R1:W2:Y:S02]  /*bb50*/  SYNCS.PHASECHK.TRANS64.TRYWAIT P0, [R0+URZ], R3 ;  /* 0x00000003000075a7 */ /* 0x0022a400080011ff */
[----:B--2---:R-:W-:Y:S05]  /*bb60*/  @!P0 NANOSLEEP.SYNCS 0x989680 ;  /* 0x009896800000895d */ /* 0x004fea0003900000 */
[----:B------:R-:W2:Y:S02]  /*bb70*/  @!P0 SYNCS.PHASECHK.TRANS64 P0, [R0+URZ], R3 ;  /* 0x00000003000085a7 */ /* 0x000ea400080010ff */
[----:B--2---:R-:W-:Y:S05]  /*bb80*/  @!P0 BRA `(.L_x_309) ;  /* 0xfffffffc00f08947 */ /* 0x004fea000383ffff */
[----:B------:R-:W-:Y:S05]  /*bb90*/  BRA `(.L_x_310) ;  /* 0xffffff7c00f07947 */ /* 0x000fea000383ffff */
.L_x_76:
[----:B---3--:R-:W-:-:S07]  /*bba0*/  MOV R0, UR5 ;  /* 0x0000000500007c02 */ /* 0x008fce0008000f00 */
.L_x_311:
[----:B-1----:R1:W2:Y:S02]  /*bbb0*/  SYNCS.PHASECHK.TRANS64.TRYWAIT P0, [R0+URZ], R3 ;  /* 0x00000003000075a7 */ /* 0x0022a400080011ff */
[----:B--2---:R-:W-:Y:S05]  /*bbc0*/  @!P0 NANOSLEEP.SYNCS 0x989680 ;  /* 0x009896800000895d */ /* 0x004fea0003900000 */
[----:B------:R-:W2:Y:S02]  /*bbd0*/  @!P0 SYNCS.PHASECHK.TRANS64 P0, [R0+URZ], R3 ;  /* 0x00000003000085a7 */ /* 0x000ea400080010ff */
[----:B--2---:R-:W-:Y:S05]  /*bbe0*/  @!P0 BRA `(.L_x_311) ;  /* 0xfffffffc00f08947 */ /* 0x004fea000383ffff */
[----:B------:R-:W-:Y:S05]  /*bbf0*/  BRA `(.L_x_312) ;  /* 0xffffff7c00fc7947 */ /* 0x000fea000383ffff */
.L_x_77:
[----:B---3--:R-:W-:-:S07]  /*bc00*/  MOV R0, UR5 ;  /* 0x0000000500007c02 */ /* 0x008fce0008000f00 */
.L_x_313:
[----:B-1----:R1:W2:Y:S02]  /*bc10*/  SYNCS.PHASECHK.TRANS64.TRYWAIT P0, [R0+URZ], R3 ;  /* 0x00000003000075a7 */ /* 0x0022a400080011ff */
[----:B--2---:R-:W-:Y:S05]  /*bc20*/  @!P0 NANOSLEEP.SYNCS 0x989680 ;  /* 0x009896800000895d */ /* 0x004fea0003900000 */
[----:B------:R-:W2:Y:S02]  /*bc30*/  @!P0 SYNCS.PHASECHK.TRANS64 P0, [R0+URZ], R3 ;  /* 0x00000003000085a7 */ /* 0x000ea400080010ff */
[----:B--2---:R-:W-:Y:S05]  /*bc40*/  @!P0 BRA `(.L_x_313) ;  /* 0xfffffffc00f08947 */ /* 0x004fea000383ffff */
[----:B------:R-:W-:Y:S05]  /*bc50*/  BRA `(.L_x_314) ;  /* 0xffffff8000087947 */ /* 0x000fea000383ffff */
.L_x_78:
[----:B---3--:R-:W-:-:S07]  /*bc60*/  MOV R0, UR5 ;  /* 0x0000000500007c02 */ /* 0x008fce0008000f00 */
.L_x_315:
[----:B-1----:R1:W2:Y:S02]  /*bc70*/  SYNCS.PHASECHK.TRANS64.TRYWAIT P0, [R0+URZ], R3 ;  /* 0x00000003000075a7 */ /* 0x0022a400080011ff */
[----:B--2---:R-:W-:Y:S05]  /*bc80*/  @!P0 NANOSLEEP.SYNCS 0x989680 ;  /* 0x009896800000895d */ /* 0x004fea0003900000 */
[----:B------:R-:W2:Y:S02]  /*bc90*/  @!P0 SYNCS.PHASECHK.TRANS64 P0, [R0+URZ], R3 ;  /* 0x00000003000085a7 */ /* 0x000ea400080010ff */
[----:B--2---:R-:W-:Y:S05]  /*bca0*/  @!P0 BRA `(.L_x_315) ;  /* 0xfffffffc00f08947 */ /* 0x004fea000383ffff */
[----:B------:R-:W-:Y:S05]  /*bcb0*/  BRA `(.L_x_316) ;  /* 0xffffff8000147947 */ /* 0x000fea000383ffff */
.L_x_81:
[----:B-1----:R1:W2:Y:S02]  /*bcc0*/  SYNCS.PHASECHK.TRANS64.TRYWAIT P0, [R0+URZ+0x2c0], R4 ;  /* 0x0002c004000075a7 */ /* 0x0022a400080011ff */
[----:B--2---:R-:W-:Y:S05]  /*bcd0*/  @!P0 NANOSLEEP.SYNCS 0x989680 ;  /* 0x009896800000895d */ /* 0x004fea0003900000 */
[----:B------:R-:W2:Y:S02]  /*bce0*/  @!P0 SYNCS.PHASECHK.TRANS64 P0, [R0+URZ+0x2c0], R4 ;  /* 0x0002c004000085a7 */ /* 0x000ea400080010ff */
[----:B--2---:R-:W-:Y:S05]  /*bcf0*/  @!P0 BRA `(.L_x_81) ;  /* 0xfffffffc00f08947 */ /* 0x004fea000383ffff */
[----:B------:R-:W-:Y:S05]  /*bd00*/  BRA `(.L_x_317) ;  /* 0xffffff8000747947 */ /* 0x000fea000383ffff */
.L_x_82:
[----:B------:R-:W-:-:S07]  /*bd10*/  MOV R0, UR5 ;  /* 0x0000000500007c02 */ /* 0x000fce0008000f00 */
.L_x_318:
[----:B-1----:R1:W2:Y:S02]  /*bd20*/  SYNCS.PHASECHK.TRANS64.TRYWAIT P0, [R0+URZ+0x270], R5 ;  /* 0x00027005000075a7 */ /* 0x0022a400080011ff */
[----:B--2---:R-:W-:Y:S05]  /*bd30*/  @!P0 NANOSLEEP.SYNCS 0x989680 ;  /* 0x009896800000895d */ /* 0x004fea0003900000 */
[----:B------:R-:W2:Y:S02]  /*bd40*/  @!P0 SYNCS.PHASECHK.TRANS64 P0, [R0+URZ+0x270], R5 ;  /* 0x00027005000085a7 */ /* 0x000ea400080010ff */
[----:B--2---:R-:W-:Y:S05]  /*bd50*/  @!P0 BRA `(.L_x_318) ;  /* 0xfffffffc00f08947 */ /* 0x004fea000383ffff */
[----:B------:R-:W-:Y:S05]  /*bd60*/  BRA `(.L_x_319) ;  /* 0xffffff8000847947 */ /* 0x000fea000383ffff */
.L_x_83:
[----:B-1----:R1:W2:Y:S02]  /*bd70*/  SYNCS.PHASECHK.TRANS64.TRYWAIT P1, [R0+URZ+0x260], R4 ;  /* 0x00026004000075a7 */ /* 0x0022a400080211ff */
[----:B--2---:R-:W-:Y:S05]  /*bd80*/  @!P1 NANOSLEEP.SYNCS 0x989680 ;  /* 0x009896800000995d */ /* 0x004fea0003900000 */
[----:B------:R-:W2:Y:S02]  /*bd90*/  @!P1 SYNCS.PHASECHK.TRANS64 P1, [R0+URZ+0x260], R4 ;  /* 0x00026004000095a7 */ /* 0x000ea400080210ff */
[----:B--2---:R-:W-:Y:S05]  /*bda0*/  @!P1 BRA `(.L_x_83) ;  /* 0xfffffffc00f09947 */ /* 0x004fea000383ffff */
[----:B------:R-:W-:Y:S05]  /*bdb0*/  BRA `(.L_x_320) ;  /* 0xffffff8000b47947 */ /* 0x000fea000383ffff */
.L_x_86:
[----:B------:R-:W-:-:S07]  /*bdc0*/  MOV R0, UR5 ;  /* 0x0000000500007c02 */ /* 0x000fce0008000f00 */
.L_x_321:
[----:B-1----:R1:W2:Y:S02]  /*bdd0*/  SYNCS.PHASECHK.TRANS64.TRYWAIT P0, [R0+URZ+0x270], R2 ;  /* 0x00027002000075a7 */ /* 0x0022a400080011ff */
[----:B--2---:R-:W-:Y:S05]  /*bde0*/  @!P0 NANOSLEEP.SYNCS 0x989680 ;  /* 0x009896800000895d */ /* 0x004fea0003900000 */
[----:B------:R-:W2:Y:S02]  /*bdf0*/  @!P0 SYNCS.PHASECHK.TRANS64 P0, [R0+URZ+0x270], R2 ;  /* 0x00027002000085a7 */ /* 0x000ea400080010ff */
[----:B--2---:R-:W-:Y:S05]  /*be00*/  @!P0 BRA `(.L_x_321) ;  /* 0xfffffffc00f08947 */ /* 0x004fea000383ffff */
[----:B------:R-:W-:Y:S05]  /*be10*/  BRA `(.L_x_85) ;  /* 0xffffff8400087947 */ /* 0x000fea000383ffff */
.L_x_95:
[----:B-1----:R-:W-:-:S04]  /*be20*/  MOV R4, UR6 ;  /* 0x0000000600047c02 */ /* 0x002fc80008000f00 */
[----:B------:R1:W2:Y:S03]  /*be30*/  SYNCS.PHASECHK.TRANS64.TRYWAIT P0, [R4+URZ+0x8], R5 ;  /* 0x00000805040075a7 */ /* 0x0002a600080011ff */
[----:B--2---:R-:W-:Y:S05]  /*be40*/  @!P0 NANOSLEEP.SYNCS 0x989680 ;  /* 0x009896800000895d */ /* 0x004fea0003900000 */
[----:B------:R-:W2:Y:S02]  /*be50*/  @!P0 SYNCS.PHASECHK.TRANS64 P0, [R4+URZ+0x8], R5 ;  /* 0x00000805040085a7 */ /* 0x000ea400080010ff */
[----:B--2---:R-:W-:Y:S05]  /*be60*/  @!P0 BRA `(.L_x_95) ;  /* 0xfffffffc00ec8947 */ /* 0x004fea000383ffff */
[----:B------:R-:W-:Y:S05]  /*be70*/  BRA `(.L_x_94) ;  /* 0xffffff8400bc7947 */ /* 0x000fea000383ffff */
.L_x_97:
[----:B------:R-:W-:Y:S01]  /*be80*/  BSSY B0, `(.L_x_322) ;  /* 0x0000006000007945 */ /* 0x000fe20003800000 */
[----:B------:R-:W-:-:S07]  /*be90*/  MOV R15, 0xffffffff ;  /* 0xffffffff000f7802 */ /* 0x000fce0000000f00 */
[----:B-1---5:R-:W-:Y:S05]  /*bea0*/  WARPSYNC.COLLECTIVE R15, `(.L_x_323) ;  /* 0x000000000f0c7348 */ /* 0x022fea0003c00000 */
[----:B------:R-:W-:Y:S02]  /*beb0*/  ELECT P6, UR79, PT ;  /* 0x00000000004f782f */ /* 0x000fe400038c0000 */
[----:B------:R-:W-:Y:S01]  /*bec0*/  MOV R14, UR79 ;  /* 0x0000004f000e7c02 */ /* 0x000fe20008000f00 */
[----:B-1---5:R-:W-:Y:S10]  /*bed0*/  ENDCOLLECTIVE ;  /* 0x000000000000791b */ /* 0x022ff40003800000 */
.L_x_323:
[----:B------:R-:W-:Y:S05]  /*bee0*/  BSYNC B0 ;  /* 0x0000000000007941 */ /* 0x000fea0003800000 */
.L_x_322:
[----:B------:R-:W-:Y:S05]  /*bef0*/  BRA `(.L_x_324) ;  /* 0xffffff8400ec7947 */ /* 0x000fea000383ffff */
.L_x_99:
[----:B-1----:R-:W-:-:S04]  /*bf00*/  MOV R2, UR6 ;  /* 0x0000000600027c02 */ /* 0x002fc80008000f00 */
[----:B------:R1:W2:Y:S03]  /*bf10*/  SYNCS.PHASECHK.TRANS64.TRYWAIT P0, [R2+URZ+0x8], R3 ;  /* 0x00000803020075a7 */ /* 0x0002a600080011ff */
[----:B--2---:R-:W-:Y:S05]  /*bf20*/  @!P0 NANOSLEEP.SYNCS 0x989680 ;  /* 0x009896800000895d */ /* 0x004fea0003900000 */
[----:B------:R-:W2:Y:S02]  /*bf30*/  @!P0 SYNCS.PHASECHK.TRANS64 P0, [R2+URZ+0x8], R3 ;  /* 0x00000803020085a7 */ /* 0x000ea400080010ff */
[----:B--2---:R-:W-:Y:S05]  /*bf40*/  @!P0 BRA `(.L_x_99) ;  /* 0xfffffffc00ec8947 */ /* 0x004fea000383ffff */
[----:B------:R-:W-:Y:S05]  /*bf50*/  BRA `(.L_x_98) ;  /* 0xffffff8400f07947 */ /* 0x000fea000383ffff */
.L_x_100:
[----:B-1----:R1:W2:Y:S02]  /*bf60*/  SYNCS.PHASECHK.TRANS64.TRYWAIT P0, [R0+URZ+0x260], R4 ;  /* 0x00026004000075a7 */ /* 0x0022a400080011ff */
[----:B--2---:R-:W-:Y:S05]  /*bf70*/  @!P0 NANOSLEEP.SYNCS 0x989680 ;  /* 0x009896800000895d */ /* 0x004fea0003900000 */
[----:B------:R-:W2:Y:S02]  /*bf80*/  @!P0 SYNCS.PHASECHK.TRANS64 P0, [R0+URZ+0x260], R4 ;  /* 0x00026004000085a7 */ /* 0x000ea400080010ff */
[----:B--2---:R-:W-:Y:S05]  /*bf90*/  @!P0 BRA `(.L_x_100) ;  /* 0xfffffffc00f08947 */ /* 0x004fea000383ffff */
[----:B------:R-:W-:Y:S05]  /*bfa0*/  BRA `(.L_x_325) ;  /* 0xffffff8800cc7947 */ /* 0x000fea000383ffff */
.L_x_102:
[----:B------:R-:W-:-:S07]  /*bfb0*/  MOV R0, UR10 ;  /* 0x0000000a00007c02 */ /* 0x000fce0008000f00 */
.L_x_326:
[----:B-1----:R1:W2:Y:S02]  /*bfc0*/  SYNCS.PHASECHK.TRANS64.TRYWAIT P0, [R0+URZ+0x2a0], R4 ;  /* 0x0002a004000075a7 */ /* 0x0022a400080011ff */
[----:B--2---:R-:W-:Y:S05]  /*bfd0*/  @!P0 NANOSLEEP.SYNCS 0x989680 ;  /* 0x009896800000895d */ /* 0x004fea0003900000 */
[----:B------:R-:W2:Y:S02]  /*bfe0*/  @!P0 SYNCS.PHASECHK.TRANS64 P0, [R0+URZ+0x2a0], R4 ;  /* 0x0002a004000085a7 */ /* 0x000ea400080010ff */
[----:B--2---:R-:W-:Y:S05]  /*bff0*/  @!P0 BRA `(.L_x_326) ;  /* 0xfffffffc00f08947 */ /* 0x004fea000383ffff */
[----:B------:R-:W-:Y:S05]  /*c000*/  BRA `(.L_x_327) ;  /* 0xffffff8c00187947 */ /* 0x000fea000383ffff */
.L_x_105:
[----:B------:R-:W-:Y:S07]  /*c010*/  MOV R0, UR9 ;  /* 0x0000000900007c02 */ /* 0x000fee0008000f00 */
.L_x_328:
[----:B-1----:R1:W2:Y:S02]  /*c020*/  SYNCS.PHASECHK.TRANS64.TRYWAIT P0, [R0+URZ], R4 ;  /* 0x00000004000075a7 */ /* 0x0022a400080011ff */
[----:B--2---:R-:W-:Y:S05]  /*c030*/  @!P0 NANOSLEEP.SYNCS 0x989680 ;  /* 0x009896800000895d */ /* 0x004fea0003900000 */
[----:B------:R-:W2:Y:S02]  /*c040*/  @!P0 SYNCS.PHASECHK.TRANS64 P0, [R0+URZ], R4 ;  /* 0x00000004000085a7 */ /* 0x000ea400080010ff */
[----:B--2---:R-:W-:Y:S05]  /*c050*/  @!P0 BRA `(.L_x_328) ;  /* 0xfffffffc00f08947 */ /* 0x004fea000383ffff */
[----:B------:R-:W-:Y:S05]  /*c060*/  BRA `(.L_x_104) ;  /* 0xffffff8c002c7947 */ /* 0x000fea000383ffff */
.L_x_109:
[----:B-1----:R-:W-:-:S07]  /*c070*/  MOV R0, UR7 ;  /* 0x0000000700007c02 */ /* 0x002fce0008000f00 */
.L_x_329:
[----:B-1----:R1:W2:Y:S02]  /*c080*/  SYNCS.PHASECHK.TRANS64.TRYWAIT P0, [R0+URZ], R2 ;  /* 0x00000002000075a7 */ /* 0x0022a400080011ff */
[----:B--2---:R-:W-:Y:S05]  /*c090*/  @!P0 NANOSLEEP.SYNCS 0x989680 ;  /* 0x009896800000895d */ /* 0x004fea0003900000 */
[----:B------:R-:W2:Y:S02]  /*c0a0*/  @!P0 SYNCS.PHASECHK.TRANS64 P0, [R0+URZ], R2 ;  /* 0x00000002000085a7 */ /* 0x000ea400080010ff */
[----:B--2---:R-:W-:Y:S05]  /*c0b0*/  @!P0 BRA `(.L_x_329) ;  /* 0xfffffffc00f08947 */ /* 0x004fea000383ffff */
[----:B------:R-:W-:Y:S05]  /*c0c0*/  BRA `(.L_x_330) ;  /* 0xffffff8c00f87947 */ /* 0x000fea000383ffff */
.L_x_110:
[----:B------:R-:W-:-:S07]  /*c0d0*/  MOV R0, UR7 ;  /* 0x0000000700007c02 */ /* 0x000fce0008000f00 */
.L_x_331:
[----:B-1----:R1:W2:Y:S02]  /*c0e0*/  SYNCS.PHASECHK.TRANS64.TRYWAIT P0, [R0+URZ], R3 ;  /* 0x00000003000075a7 */ /* 0x0022a400080011ff */
[----:B--2---:R-:W-:Y:S05]  /*c0f0*/  @!P0 NANOSLEEP.SYNCS 0x989680 ;  /* 0x009896800000895d */ /* 0x004fea0003900000 */
[----:B------:R-:W2:Y:S02]  /*c100*/  @!P0 SYNCS.PHASECHK.TRANS64 P0, [R0+URZ], R3 ;  /* 0x00000003000085a7 */ /* 0x000ea400080010ff */
[----:B--2---:R-:W-:Y:S05]  /*c110*/  @!P0 BRA `(.L_x_331) ;  /* 0xfffffffc00f08947 */ /* 0x004fea000383ffff */
[----:B------:R-:W-:Y:S05]  /*c120*/  BRA `(.L_x_332) ;  /* 0xffffff9000047947 */ /* 0x000fea000383ffff */
.L_x_111:
[----:B------:R-:W-:-:S07]  /*c130*/  MOV R0, UR7 ;  /* 0x0000000700007c02 */ /* 0x000fce0008000f00 */
.L_x_333:
[----:B-1----:R1:W2:Y:S02]  /*c140*/  SYNCS.PHASECHK.TRANS64.TRYWAIT P0, [R0+URZ], R3 ;  /* 0x00000003000075a7 */ /* 0x0022a400080011ff */
[----:B--2---:R-:W-:Y:S05]  /*c150*/  @!P0 NANOSLEEP.SYNCS 0x989680 ;  /* 0x009896800000895d */ /* 0x004fea0003900000 */
[----:B------:R-:W2:Y:S02]  /*c160*/  @!P0 SYNCS.PHASECHK.TRANS64 P0, [R0+URZ], R3 ;  /* 0x00000003000085a7 */ /* 0x000ea400080010ff */
[----:B--2---:R-:W-:Y:S05]  /*c170*/  @!P0 BRA `(.L_x_333) ;  /* 0xfffffffc00f08947 */ /* 0x004fea000383ffff */
[----:B------:R-:W-:Y:S05]  /*c180*/  BRA `(.L_x_334) ;  /* 0xffffff9000107947 */ /* 0x000fea000383ffff */
.L_x_114:
[----:B------:R-:W-:-:S07]  /*c190*/  MOV R0, UR8 ;  /* 0x0000000800007c02 */ /* 0x000fce0008000f00 */
.L_x_335:
[----:B-1----:R1:W2:Y:S02]  /*c1a0*/  SYNCS.PHASECHK.TRANS64.TRYWAIT P1, [R0+URZ+0x2e0], R2 ;  /* 0x0002e002000075a7 */ /* 0x0022a400080211ff */
[----:B--2---:R-:W-:Y:S05]  /*c1b0*/  @!P1 NANOSLEEP.SYNCS 0x989680 ;  /* 0x009896800000995d */ /* 0x004fea0003900000 */
[----:B------:R-:W2:Y:S02]  /*c1c0*/  @!P1 SYNCS.PHASECHK.TRANS64 P1, [R0+URZ+0x2e0], R2 ;  /* 0x0002e002000095a7 */ /* 0x000ea400080210ff */
[----:B--2---:R-:W-:Y:S05]  /*c1d0*/  @!P1 BRA `(.L_x_335) ;  /* 0xfffffffc00f09947 */ /* 0x004fea000383ffff */
[----:B------:R-:W-:Y:S05]  /*c1e0*/  BRA `(.L_x_336) ;  /* 0xffffff90005c7947 */ /* 0x000fea000383ffff */
.L_x_119:
[----:B--2---:R2:W4:Y:S02]  /*c1f0*/  SYNCS.PHASECHK.TRANS64.TRYWAIT P0, [R0+URZ+0x260], R2 ;  /* 0x00026002000075a7 */ /* 0x00452400080011ff */
[----:B----4-:R-:W-:Y:S05]  /*c200*/  @!P0 NANOSLEEP.SYNCS 0x989680 ;  /* 0x009896800000895d */ /* 0x010fea0003900000 */
[----:B------:R-:W4:Y:S02]  /*c210*/  @!P0 SYNCS.PHASECHK.TRANS64 P0, [R0+URZ+0x260], R2 ;  /* 0x00026002000085a7 */ /* 0x000f2400080010ff */
[----:B----4-:R-:W-:Y:S05]  /*c220*/  @!P0 BRA `(.L_x_119) ;  /* 0xfffffffc00f08947 */ /* 0x010fea000383ffff */
[----:B------:R-:W-:Y:S05]  /*c230*/  BRA `(.L_x_337) ;  /* 0xffffff9400607947 */ /* 0x000fea000383ffff */
.L_x_122:
[----:B------:R-:W-:Y:S07]  /*c240*/  MOV R0, UR6 ;  /* 0x0000000600007c02 */ /* 0x000fee0008000f00 */
.L_x_338:
[----:B--2---:R2:W4:Y:S02]  /*c250*/  SYNCS.PHASECHK.TRANS64.TRYWAIT P0, [R0+URZ+0x258], R2 ;  /* 0x00025802000075a7 */ /* 0x00452400080011ff */
[----:B----4-:R-:W-:Y:S05]  /*c260*/  @!P0 NANOSLEEP.SYNCS 0x989680 ;  /* 0x009896800000895d */ /* 0x010fea0003900000 */
[----:B------:R-:W4:Y:S02]  /*c270*/  @!P0 SYNCS.PHASECHK.TRANS64 P0, [R0+URZ+0x258], R2 ;  /* 0x00025802000085a7 */ /* 0x000f2400080010ff */
[----:B----4-:R-:W-:Y:S05]  /*c280*/  @!P0 BRA `(.L_x_338) ;  /* 0xfffffffc00f08947 */ /* 0x010fea000383ffff */
[----:B------:R-:W-:Y:S05]  /*c290*/  BRA `(.L_x_121) ;  /* 0xffffff98004c7947 */ /* 0x000fea000383ffff */
.L_x_125:
[----:B------:R-:W-:Y:S07]  /*c2a0*/  MOV R0, UR6 ;  /* 0x0000000600007c02 */ /* 0x000fee0008000f00 */
.L_x_339:
[----:B-1----:R1:W2:Y:S02]  /*c2b0*/  SYNCS.PHASECHK.TRANS64.TRYWAIT P2, [R0+URZ+0x248], R24 ;  /* 0x00024818000075a7 */ /* 0x0022a400080411ff */
[----:B--2---:R-:W-:Y:S05]  /*c2c0*/  @!P2 NANOSLEEP.SYNCS 0x989680 ;  /* 0x009896800000a95d */ /* 0x004fea0003900000 */
[----:B------:R-:W2:Y:S02]  /*c2d0*/  @!P2 SYNCS.PHASECHK.TRANS64 P2, [R0+URZ+0x248], R24 ;  /* 0x000248180000a5a7 */ /* 0x000ea400080410ff */
[----:B--2---:R-:W-:Y:S05]  /*c2e0*/  @!P2 BRA `(.L_x_339) ;  /* 0xfffffffc00f0a947 */ /* 0x004fea000383ffff */
[----:B------:R-:W-:Y:S05]  /*c2f0*/  BRA `(.L_x_340) ;  /* 0xffffff9800e07947 */ /* 0x000fea000383ffff */
.L_x_128:
[----:B--2---:R2:W3:Y:S02]  /*c300*/  SYNCS.PHASECHK.TRANS64.TRYWAIT P0, [R0+URZ+0x260], R2 ;  /* 0x00026002000075a7 */ /* 0x0044e400080011ff */
[----:B---3--:R-:W-:Y:S05]  /*c310*/  @!P0 NANOSLEEP.SYNCS 0x989680 ;  /* 0x009896800000895d */ /* 0x008fea0003900000 */
[----:B------:R-:W3:Y:S02]  /*c320*/  @!P0 SYNCS.PHASECHK.TRANS64 P0, [R0+URZ+0x260], R2 ;  /* 0x00026002000085a7 */ /* 0x000ee400080010ff */
[----:B---3--:R-:W-:Y:S05]  /*c330*/  @!P0 BRA `(.L_x_128) ;  /* 0xfffffffc00f08947 */ /* 0x008fea000383ffff */
[----:B------:R-:W-:Y:S05]  /*c340*/  BRA `(.L_x_341) ;  /* 0xffffffa000407947 */ /* 0x000fea000383ffff */
.L_x_140:
[----:B-1----:R-:W-:Y:S04]  /*c350*/  MOV R0, UR43 ;  /* 0x0000002b00007c02 */ /* 0x002fe80008000f00 */
[----:B------:R1:W2:Y:S03]  /*c360*/  SYNCS.PHASECHK.TRANS64.TRYWAIT P1, [R0+URZ+0x240], R3 ;  /* 0x00024003000075a7 */ /* 0x0002a600080211ff */
[----:B--2---:R-:W-:Y:S05]  /*c370*/  @!P1 NANOSLEEP.SYNCS 0x989680 ;  /* 0x009896800000995d */ /* 0x004fea0003900000 */
[----:B------:R-:W2:Y:S02]  /*c380*/  @!P1 SYNCS.PHASECHK.TRANS64 P1, [R0+URZ+0x240], R3 ;  /* 0x00024003000095a7 */ /* 0x000ea400080210ff */
[----:B--2---:R-:W-:Y:S05]  /*c390*/  @!P1 BRA `(.L_x_140) ;  /* 0xfffffffc00ec9947 */ /* 0x004fea000383ffff */
[----:B------:R-:W-:Y:S05]  /*c3a0*/  BRA `(.L_x_139) ;  /* 0xffffffac002c7947 */ /* 0x000fea000383ffff */
.L_x_142:
[----:B-1----:R1:W2:Y:S02]  /*c3b0*/  SYNCS.PHASECHK.TRANS64.TRYWAIT P1, [R117+URZ+0x280], R4 ;  /* 0x00028004750075a7 */ /* 0x0022a400080211ff */
[----:B--2---:R-:W-:Y:S05]  /*c3c0*/  @!P1 NANOSLEEP.SYNCS 0x989680 ;  /* 0x009896800000995d */ /* 0x004fea0003900000 */
[----:B------:R-:W2:Y:S02]  /*c3d0*/  @!P1 SYNCS.PHASECHK.TRANS64 P1, [R117+URZ+0x280], R4 ;  /* 0x00028004750095a7 */ /* 0x000ea400080210ff */
[----:B--2---:R-:W-:Y:S05]  /*c3e0*/  @!P1 BRA `(.L_x_142) ;  /* 0xfffffffc00f09947 */ /* 0x004fea000383ffff */
[----:B------:R-:W-:Y:S05]  /*c3f0*/  BRA `(.L_x_141) ;  /* 0xffffffac00687947 */ /* 0x000fea000383ffff */
        .weak           $__internal_0_$__cuda_sm10x_tcgen05_guardrail_trap_col_being_dealloced_not_returned_by_alloc
        .type           $__internal_0_$__cuda_sm10x_tcgen05_guardrail_trap_col_being_dealloced_not_returned_by_alloc,@function
        .size           $__internal_0_$__cuda_sm10x_tcgen05_guardrail_trap_col_being_dealloced_not_returned_by_alloc,($__internal_1_$__cuda_sm10x_tcgen05_guardrail_trap_phase_invalid_during_alloc - $__internal_0_$__cuda_sm10x_tcgen05_guardrail_trap_col_being_dealloced_not_returned_by_alloc)
$__internal_0_$__cuda_sm10x_tcgen05_guardrail_trap_col_being_dealloced_not_returned_by_alloc:
[----:B------:R-:W-:Y:S05]  /*c400*/  BPT.TRAP 0x1 ;  /* 0x000000040000795c */ /* 0x000fea0000300000 */
[----:B------:R-:W-:-:S04]  /*c410*/  HFMA2 R3, -RZ, RZ, 0, 0 ;  /* 0x00000000ff037431 */ /* 0x000fc800000001ff */
[----:B------:R-:W-:Y:S05]  /*c420*/  RET.REL.NODEC R2 `(_ZN7cutlass13device_kernelINS_4gemm6kernel13GemmUniversalIN4cute5tupleIJiiiiEEENS1_10collective13CollectiveMmaINS1_35MainloopSm100TmaUmmaWarpSpecializedILi36ELi2ELi4ENS5_IJNS4_1CILi2EEENSA_ILi1EEESC_EEEEENS5_IJNSA_ILi128EEENSA_ILi64EEESG_EEENS_12float_e4m3_tENS5_IJlSC_lEEESI_SJ_NS4_8TiledMMAINS4_8MMA_AtomIJNS4_10MMA_TraitsINS4_25SM100_MMA_F8F6F4_2x1SM_SSEJSI_SI_fSF_SG_NS4_17integral_constantINS4_4UMMA5MajorELSQ_0EEESR_NSO_INSP_7ScaleInELSS_0EEEST_EEEEEENS4_6LayoutINS5_IJSC_SC_SC_EEENS5_IJNSA_ILi0EEESY_SY_EEEEENS5_IJNS4_10UnderscoreES11_S11_EEEEENS4_18SM100_TMA_2SM_LOADENS4_14ComposedLayoutINS4_7SwizzleILi2ELi4ELi3EEENS4_18smem_ptr_flag_bitsILi8EEENSW_INS5_IJNSA_ILi8EEESG_EEENS5_IJSG_SC_EEEEEEEvNS4_8identityES14_S1E_vS1F_EENS_8epilogue10collective18CollectiveEpilogueINS1H_23Sm100TmaWarpSpecializedILi1ELi1ELi32ELb0ELb0EEEJNS5_IJSG_SG_SG_EEENS5_IJNSW_ISG_SC_EES1N_EEESI_SJ_SI_SJ_NS1H_6fusion15FusionCallbacksIS1L_NS1P_13LinCombEltActINS1H_6thread7SigmoidESI_fSI_fLNS_15FloatRoundStyleE2EEES1M_S1O_JEEENS4_5SM1004TMEM4LOAD26SM100_TMEM_LOAD_32dp32b32xENS4_13SM90_TMA_LOADES1E_NS4_39AutoVectorizingCopyWithAssumedAlignmentILi128EEENS4_14SM90_TMA_STOREES1E_S23_S23_EEEvvEEEEvNT_6ParamsE) ;  /* 0xffffff3802f47950 */ /* 0x000fea0003c3ffff */
        .weak           $__internal_1_$__cuda_sm10x_tcgen05_guardrail_trap_phase_invalid_during_alloc
        .type           $__internal_1_$__cuda_sm10x_tcgen05_guardrail_trap_phase_invalid_during_alloc,@function
        .size           $__internal_1_$__cuda_sm10x_tcgen05_guardrail_trap_phase_invalid_during_alloc,($__internal_2_$__cuda_sm10x_tcgen05_guardrail_trap_unallocated_columns_being_dealloced - $__internal_1_$__cuda_sm10x_tcgen05_guardrail_trap_phase_invalid_during_alloc)
$__internal_1_$__cuda_sm10x_tcgen05_guardrail_trap_phase_invalid_during_alloc:
[----:B------:R-:W-:Y:S05]  /*c430*/  BPT.TRAP 0x1 ;  /* 0x000000040000795c */ /* 0x000fea0000300000 */
[----:B------:R-:W-:-:S04]  /*c440*/  MOV R3, 0x0 ;  /* 0x0000000000037802 */ /* 0x000fc80000000f00 */
[----:B------:R-:W-:Y:S05]  /*c450*/  RET.REL.NODEC R2 `(_ZN7cutlass13device_kernelINS_4gemm6kernel13GemmUniversalIN4cute5tupleIJiiiiEEENS1_10collective13CollectiveMmaINS1_35MainloopSm100TmaUmmaWarpSpecializedILi36ELi2ELi4ENS5_IJNS4_1CILi2EEENSA_ILi1EEESC_EEEEENS5_IJNSA_ILi128EEENSA_ILi64EEESG_EEENS_12float_e4m3_tENS5_IJlSC_lEEESI_SJ_NS4_8TiledMMAINS4_8MMA_AtomIJNS4_10MMA_TraitsINS4_25SM100_MMA_F8F6F4_2x1SM_SSEJSI_SI_fSF_SG_NS4_17integral_constantINS4_4UMMA5MajorELSQ_0EEESR_NSO_INSP_7ScaleInELSS_0EEEST_EEEEEENS4_6LayoutINS5_IJSC_SC_SC_EEENS5_IJNSA_ILi0EEESY_SY_EEEEENS5_IJNS4_10UnderscoreES11_S11_EEEEENS4_18SM100_TMA_2SM_LOADENS4_14ComposedLayoutINS4_7SwizzleILi2ELi4ELi3EEENS4_18smem_ptr_flag_bitsILi8EEENSW_INS5_IJNSA_ILi8EEESG_EEENS5_IJSG_SC_EEEEEEEvNS4_8identityES14_S1E_vS1F_EENS_8epilogue10collective18CollectiveEpilogueINS1H_23Sm100TmaWarpSpecializedILi1ELi1ELi32ELb0ELb0EEEJNS5_IJSG_SG_SG_EEENS5_IJNSW_ISG_SC_EES1N_EEESI_SJ_SI_SJ_NS1H_6fusion15FusionCallbacksIS1L_NS1P_13LinCombEltActINS1H_6thread7SigmoidESI_fSI_fLNS_15FloatRoundStyleE2EEES1M_S1O_JEEENS4_5SM1004TMEM4LOAD26SM100_TMEM_LOAD_32dp32b32xENS4_13SM90_TMA_LOADES1E_NS4_39AutoVectorizingCopyWithAssumedAlignmentILi128EEENS4_14SM90_TMA_STOREES1E_S23_S23_EEEvvEEEEvNT_6ParamsE) ;  /* 0xffffff3802e87950 */ /* 0x000fea0003c3ffff */
        .weak           $__internal_2_$__cuda_sm10x_tcgen05_guardrail_trap_unallocated_columns_being_dealloced
        .type           $__internal_2_$__cuda_sm10x_tcgen05_guardrail_trap_unallocated_columns_being_dealloced,@function
        .size           $__internal_2_$__cuda_sm10x_tcgen05_guardrail_trap_unallocated_columns_being_dealloced,($__internal_3_$__cuda_sm20_rcp_rn_f32_slowpath - $__internal_2_$__cuda_sm10x_tcgen05_guardrail_trap_unallocated_columns_being_dealloced)
$__internal_2_$__cuda_sm10x_tcgen05_guardrail_trap_unallocated_columns_being_dealloced:
[----:B------:R-:W-:Y:S05]  /*c460*/  BPT.TRAP 0x1 ;  /* 0x000000040000795c */ /* 0x000fea0000300000 */
[----:B------:R-:W-:-:S04]  /*c470*/  HFMA2 R3, -RZ, RZ, 0, 0 ;  /* 0x00000000ff037431 */ /* 0x000fc800000001ff */
[----:B------:R-:W-:Y:S05]  /*c480*/  RET.REL.NODEC R2 `(_ZN7cutlass13device_kernelINS_4gemm6kernel13GemmUniversalIN4cute5tupleIJiiiiEEENS1_10collective13CollectiveMmaINS1_35MainloopSm100TmaUmmaWarpSpecializedILi36ELi2ELi4ENS5_IJNS4_1CILi2EEENSA_ILi1EEESC_EEEEENS5_IJNSA_ILi128EEENSA_ILi64EEESG_EEENS_12float_e4m3_tENS5_IJlSC_lEEESI_SJ_NS4_8TiledMMAINS4_8MMA_AtomIJNS4_10MMA_TraitsINS4_25SM100_MMA_F8F6F4_2x1SM_SSEJSI_SI_fSF_SG_NS4_17integral_constantINS4_4UMMA5MajorELSQ_0EEESR_NSO_INSP_7ScaleInELSS_0EEEST_EEEEEENS4_6LayoutINS5_IJSC_SC_SC_EEENS5_IJNSA_ILi0EEESY_SY_EEEEENS5_IJNS4_10UnderscoreES11_S11_EEEEENS4_18SM100_TMA_2SM_LOADENS4_14ComposedLayoutINS4_7SwizzleILi2ELi4ELi3EEENS4_18smem_ptr_flag_bitsILi8EEENSW_INS5_IJNSA_ILi8EEESG_EEENS5_IJSG_SC_EEEEEEEvNS4_8identityES14_S1E_vS1F_EENS_8epilogue10collective18CollectiveEpilogueINS1H_23Sm100TmaWarpSpecializedILi1ELi1ELi32ELb0ELb0EEEJNS5_IJSG_SG_SG_EEENS5_IJNSW_ISG_SC_EES1N_EEESI_SJ_SI_SJ_NS1H_6fusion15FusionCallbacksIS1L_NS1P_13LinCombEltActINS1H_6thread7SigmoidESI_fSI_fLNS_15FloatRoundStyleE2EEES1M_S1O_JEEENS4_5SM1004TMEM4LOAD26SM100_TMEM_LOAD_32dp32b32xENS4_13SM90_TMA_LOADES1E_NS4_39AutoVectorizingCopyWithAssumedAlignmentILi128EEENS4_14SM90_TMA_STOREES1E_S23_S23_EEEvvEEEEvNT_6ParamsE) ;  /* 0xffffff3802dc7950 */ /* 0x000fea0003c3ffff */
        .weak           $__internal_3_$__cuda_sm20_rcp_rn_f32_slowpath
        .type           $__internal_3_$__cuda_sm20_rcp_rn_f32_slowpath,@function
        .size           $__internal_3_$__cuda_sm20_rcp_rn_f32_slowpath,(.L_x_347 - $__internal_3_$__cuda_sm20_rcp_rn_f32_slowpath)
$__internal_3_$__cuda_sm20_rcp_rn_f32_slowpath:
[----:B------:R-:W-:Y:S01]  /*c490*/  IMAD.SHL.U32 R56, R59, 0x2, RZ ;  /* 0x000000023b387824 */ /* 0x000fe200078e00ff */
[----:B------:R-:W-:Y:S04]  /*c4a0*/  BSSY.RECONVERGENT B0, `(.L_x_342) ;  /* 0x0000030000007945 */ /* 0x000fe80003800200 */
[----:B------:R-:W-:-:S04]  /*c4b0*/  SHF.R.U32.HI R56, RZ, 0x18, R56 ;  /* 0x00000018ff387819 */ /* 0x000fc80000011638 */
[----:B------:R-:W-:-:S13]  /*c4c0*/  ISETP.NE.U32.AND P0, PT, R56, RZ, PT ;  /* 0x000000ff3800720c */ /* 0x000fda0003f05070 */
[----:B------:R-:W-:Y:S05]  /*c4d0*/  @P0 BRA `(.L_x_343) ;  /* 0x0000000000280947 */ /* 0x000fea0003800000 */
[----:B------:R-:W-:-:S04]  /*c4e0*/  SHF.L.U32 R32, R59, 0x1, RZ ;  /* 0x000000013b207819 */ /* 0x000fc800000006ff */
[----:B------:R-:W-:-:S13]  /*c4f0*/  ISETP.NE.AND P0, PT, R32, RZ, PT ;  /* 0x000000ff2000720c */ /* 0x000fda0003f05270 */
[----:B------:R-:W-:Y:S01]  /*c500*/  @P0 FFMA R56, R59, 1.84467440737095516160e+19, RZ ;  /* 0x5f8000003b380823 */ /* 0x000fe200000000ff */
[----:B------:R-:W-:Y:S08]  /*c510*/  @!P0 MUFU.RCP R57, R59 ;  /* 0x0000003b00398308 */ /* 0x000ff00000001000 */
[----:B------:R-:W1:Y:S02]  /*c520*/  @P0 MUFU.RCP R32, R56 ;  /* 0x0000003800200308 */ /* 0x000e640000001000 */
[----:B-1----:R-:W-:-:S04]  /*c530*/  @P0 FFMA R56, R56, R32, -1 ;  /* 0xbf80000038380423 */ /* 0x002fc80000000020 */
[----:B------:R-:W-:-:S04]  /*c540*/  @P0 FADD.FTZ R56, -R56, -RZ ;  /* 0x800000ff38380221 */ /* 0x000fc80000010100 */
[----:B------:R-:W-:-:S04]  /*c550*/  @P0 FFMA R56, R32, R56, R32 ;  /* 0x0000003820380223 */ /* 0x000fc80000000020 */
[----:B------:R-:W-:Y:S01]  /*c560*/  @P0 FFMA R57, R56, 1.84467440737095516160e+19, RZ ;  /* 0x5f80000038390823 */ /* 0x000fe200000000ff */
[----:B------:R-:W-:Y:S05]  /*c570*/  BRA `(.L_x_344) ;  /* 0x0000000000887947 */ /* 0x000fea0003800000 */
.L_x_343:
[----:B------:R-:W-:-:S04]  /*c580*/  IADD3 R32, PT, PT, R56, -0xfd, RZ ;  /* 0xffffff0338207810 */ /* 0x000fc80007ffe0ff */
[----:B------:R-:W-:-:S13]  /*c590*/  ISETP.GT.U32.AND P0, PT, R32, 0x1, PT ;  /* 0x000000012000780c */ /* 0x000fda0003f04070 */
[----:B------:R-:W-:Y:S05]  /*c5a0*/  @P0 BRA `(.L_x_345) ;  /* 0x0000000000780947 */ /* 0x000fea0003800000 */
[----:B------:R-:W-:Y:S01]  /*c5b0*/  LOP3.LUT R60, R59, 0x7fffff, RZ, 0xc0, !PT ;  /* 0x007fffff3b3c7812 */ /* 0x000fe200078ec0ff */
[----:B------:R-:W-:Y:S02]  /*c5c0*/  IMAD.MOV.U32 R57, RZ, RZ, 0x3 ;  /* 0x00000003ff397424 */ /* 0x000fe400078e00ff */
[----:B------:R-:W-:Y:S01]  /*c5d0*/  VIADD R56, R56, 0xffffff04 ;  /* 0xffffff0438387836 */ /* 0x000fe20000000000 */
[----:B------:R-:W-:Y:S02]  /*c5e0*/  LOP3.LUT R60, R60, 0x3f800000, RZ, 0xfc, !PT ;  /* 0x3f8000003c3c7812 */ /* 0x000fe400078efcff */
[----:B------:R-:W-:Y:S02]  /*c5f0*/  SHF.L.U32 R57, R57, R32, RZ ;  /* 0x0000002039397219 */ /* 0x000fe400000006ff */
[----:B------:R-:W1:Y:S02]  /*c600*/  MUFU.RCP R61, R60 ;  /* 0x0000003c003d7308 */ /* 0x000e640000001000 */
[----:B-1----:R-:W-:-:S04]  /*c610*/  FFMA R60, R60, R61, -1 ;  /* 0xbf8000003c3c7423 */ /* 0x002fc8000000003d */
[----:B------:R-:W-:-:S04]  /*c620*/  FADD.FTZ R60, -R60, -RZ ;  /* 0x800000ff3c3c7221 */ /* 0x000fc80000010100 */
[CCC-:B------:R-:W-:Y:S01]  /*c630*/  FFMA.RM R62, R61.reuse, R60.reuse, R61.reuse ;  /* 0x0000003c3d3e7223 */ /* 0x1c0fe2000000403d */
[----:B------:R-:W-:-:S04]  /*c640*/  FFMA.RP R60, R61, R60, R61 ;  /* 0x0000003c3d3c7223 */ /* 0x000fc8000000803d */
[C---:B------:R-:W-:Y:S02]  /*c650*/  LOP3.LUT R61, R62.reuse, 0x7fffff, RZ, 0xc0, !PT ;  /* 0x007fffff3e3d7812 */ /* 0x040fe400078ec0ff */
[----:B------:R-:W-:Y:S02]  /*c660*/  FSETP.NEU.FTZ.AND P0, PT, R62, R60, PT ;  /* 0x0000003c3e00720b */ /* 0x000fe40003f1d000 */
[----:B------:R-:W-:Y:S02]  /*c670*/  LOP3.LUT R61, R61, 0x800000, RZ, 0xfc, !PT ;  /* 0x008000003d3d7812 */ /* 0x000fe400078efcff */
[----:B------:R-:W-:Y:S02]  /*c680*/  SEL R60, RZ, 0xffffffff, !P0 ;  /* 0xffffffffff3c7807 */ /* 0x000fe40004000000 */
[----:B------:R-:W-:Y:S02]  /*c690*/  LOP3.LUT R57, R57, R61, RZ, 0xc0, !PT ;  /* 0x0000003d39397212 */ /* 0x000fe400078ec0ff */
[----:B------:R-:W-:Y:S01]  /*c6a0*/  SHF.R.U32.HI R56, RZ, R56, R61 ;  /* 0x00000038ff387219 */ /* 0x000fe2000001163d */
[----:B------:R-:W-:Y:S01]  /*c6b0*/  IMAD.MOV R60, RZ, RZ, -R60 ;  /* 0x000000ffff3c7224 */ /* 0x000fe200078e0a3c */
[----:B------:R-:W-:-:S04]  /*c6c0*/  SHF.R.U32.HI R57, RZ, R32, R57 ;  /* 0x00000020ff397219 */ /* 0x000fc80000011639 */
[----:B------:R-:W-:Y:S02]  /*c6d0*/  LOP3.LUT P1, RZ, R60, R32, R61, 0xf8, !PT ;  /* 0x000000203cff7212 */ /* 0x000fe4000782f83d */
[C---:B------:R-:W-:Y:S02]  /*c6e0*/  LOP3.LUT P2, RZ, R57.reuse, 0x1, RZ, 0xc0, !PT ;  /* 0x0000000139ff7812 */ /* 0x040fe4000784c0ff */
[----:B------:R-:W-:-:S04]  /*c6f0*/  LOP3.LUT P0, RZ, R57, 0x2, RZ, 0xc0, !PT ;  /* 0x0000000239ff7812 */ /* 0x000fc8000780c0ff */
[----:B------:R-:W-:-:S04]  /*c700*/  PLOP3.LUT P0, PT, P2, P1, P0, 0xe0, 0x0 ;  /* 0x000000000000781c */ /* 0x000fc80001703c00 */
[----:B------:R-:W-:Y:S02]  /*c710*/  SEL R32, RZ, 0x1, !P0 ;  /* 0x00000001ff207807 */ /* 0x000fe40004000000 */
[----:B------:R-:W-:-:S03]  /*c720*/  LOP3.LUT P0, RZ, R59, 0x7fffff, RZ, 0xc0, !PT ;  /* 0x007fffff3bff7812 */ /* 0x000fc6000780c0ff */
[----:B------:R-:W-:-:S05]  /*c730*/  IMAD.MOV R32, RZ, RZ, -R32 ;  /* 0x000000ffff207224 */ /* 0x000fca00078e0a20 */
[----:B------:R-:W-:-:S13]  /*c740*/  ISETP.GE.AND P1, PT, R32, RZ, PT ;  /* 0x000000ff2000720c */ /* 0x000fda0003f26270 */
[----:B------:R-:W-:-:S04]  /*c750*/  @!P1 VIADD R56, R56, 0x1 ;  /* 0x0000000138389836 */ /* 0x000fc80000000000 */
[----:B------:R-:W-:-:S05]  /*c760*/  @!P0 IMAD.SHL.U32 R56, R56, 0x2, RZ ;  /* 0x0000000238388824 */ /* 0x000fca00078e00ff */
[----:B------:R-:W-:Y:S01]  /*c770*/  LOP3.LUT R57, R56, 0x80000000, R59, 0xf8, !PT ;  /* 0x8000000038397812 */ /* 0x000fe200078ef83b */
[----:B------:R-:W-:Y:S05]  /*c780*/  BRA `(.L_x_344) ;  /* 0x0000000000047947 */ /* 0x000fea0003800000 */
.L_x_345:
[----:B------:R1:W2:Y:S02]  /*c790*/  MUFU.RCP R57, R59 ;  /* 0x0000003b00397308 */ /* 0x0002a40000001000 */
.L_x_344:
[----:B------:R-:W-:Y:S05]  /*c7a0*/  BSYNC.RECONVERGENT B0 ;  /* 0x0000000000007941 */ /* 0x000fea0003800200 */
.L_x_342:
[----:B-1----:R-:W-:Y:S01]  /*c7b0*/  HFMA2 R59, -RZ, RZ, 0, 0 ;  /* 0x00000000ff3b7431 */ /* 0x002fe200000001ff */
[----:B--2---:R-:W-:-:S03]  /*c7c0*/  MOV R32, R57 ;  /* 0x0000003900207202 */ /* 0x004fc60000000f00 */
[----:B------:R-:W-:Y:S05]  /*c7d0*/  RET.REL.NODEC R58 `(_ZN7cutlass13device_kernelINS_4gemm6kernel13GemmUniversalIN4cute5tupleIJiiiiEEENS1_10collective13CollectiveMmaINS1_35MainloopSm100TmaUmmaWarpSpecializedILi36ELi2ELi4ENS5_IJNS4_1CILi2EEENSA_ILi1EEESC_EEEEENS5_IJNSA_ILi128EEENSA_ILi64EEESG_EEENS_12float_e4m3_tENS5_IJlSC_lEEESI_SJ_NS4_8TiledMMAINS4_8MMA_AtomIJNS4_10MMA_TraitsINS4_25SM100_MMA_F8F6F4_2x1SM_SSEJSI_SI_fSF_SG_NS4_17integral_constantINS4_4UMMA5MajorELSQ_0EEESR_NSO_INSP_7ScaleInELSS_0EEEST_EEEEEENS4_6LayoutINS5_IJSC_SC_SC_EEENS5_IJNSA_ILi0EEESY_SY_EEEEENS5_IJNS4_10UnderscoreES11_S11_EEEEENS4_18SM100_TMA_2SM_LOADENS4_14ComposedLayoutINS4_7SwizzleILi2ELi4ELi3EEENS4_18smem_ptr_flag_bitsILi8EEENSW_INS5_IJNSA_ILi8EEESG_EEENS5_IJSG_SC_EEEEEEEvNS4_8identityES14_S1E_vS1F_EENS_8epilogue10collective18CollectiveEpilogueINS1H_23Sm100TmaWarpSpecializedILi1ELi1ELi32ELb0ELb0EEEJNS5_IJSG_SG_SG_EEENS5_IJNSW_ISG_SC_EES1N_EEESI_SJ_SI_SJ_NS1H_6fusion15FusionCallbacksIS1L_NS1P_13LinCombEltActINS1H_6thread7SigmoidESI_fSI_fLNS_15FloatRoundStyleE2EEES1M_S1O_JEEENS4_5SM1004TMEM4LOAD26SM100_TMEM_LOAD_32dp32b32xENS4_13SM90_TMA_LOADES1E_NS4_39AutoVectorizingCopyWithAssumedAlignmentILi128EEENS4_14SM90_TMA_STOREES1E_S23_S23_EEEvvEEEEvNT_6ParamsE) ;  /* 0xffffff383a087950 */ /* 0x000fea0003c3ffff */
.L_x_346:
[----:B------:R-:W-:-:S00]  /*c7e0*/  BRA `(.L_x_346) ;  /* 0xfffffffc00fc7947 */ /* 0x000fc0000383ffff */
[----:B------:R-:W-:-:S00]  /*c7f0*/  NOP ;  /* 0x0000000000007918 */ /* 0x000fc00000000000 */
        /* <DEDUP_REMOVED lines=8> */
.L_x_347:


//--------------------- .nv.global.init           --------------------------
	.section	.nv.global.init,"aw",@progbits
.nv.global.init:
	.type		$str$27,@object
	.size		$str$27,($str$28 - $str$27)
$str$27:
        /*0000*/ 	.byte	0x28, 0x61, 0x64, 0x64, 0x72, 0x65, 0x73, 0x73, 0x20, 0x26, 0x20, 0x6d, 0x61, 0x73, 0x6b, 0x29
        /*0010*/ 	.byte	0x20, 0x3d, 0x3d, 0x20, 0x30, 0x00
	.type		$str$28,@object
	.size		$str$28,($str$26 - $str$28)
$str$28:
        /*0016*/ 	.byte	0x2f, 0x74, 0x6d, 0x70, 0x2f, 0x63, 0x75, 0x74, 0x6c, 0x61, 0x73, 0x73, 0x5f, 0x73, 0x77, 0x65
        /*0026*/ 	.byte	0x65, 0x70, 0x5f, 0x73, 0x72, 0x63, 0x2f, 0x69, 0x6e, 0x63, 0x6c, 0x75, 0x64, 0x65, 0x2f, 0x63
        /*0036*/ 	.byte	0x75, 0x74, 0x65, 0x2f, 0x70, 0x6f, 0x69, 0x6e, 0x74, 0x65, 0x72, 0x5f, 0x66, 0x6c, 0x61, 0x67
        /*0046*/ 	.byte	0x67, 0x65, 0x64, 0x2e, 0x68, 0x70, 0x70, 0x00
	.type		$str$26,@object
	.size		$str$26,($str$25 - $str$26)
$str$26:
        /*004e*/ 	.byte	0x2f, 0x74, 0x6d, 0x70, 0x2f, 0x63, 0x75, 0x74, 0x6c, 0x61, 0x73, 0x73, 0x5f, 0x73, 0x77, 0x65
        /*005e*/ 	.byte	0x65, 0x70, 0x5f, 0x73, 0x72, 0x63, 0x2f, 0x69, 0x6e, 0x63, 0x6c, 0x75, 0x64, 0x65, 0x2f, 0x63
        /*006e*/ 	.byte	0x75, 0x74, 0x65, 0x2f, 0x61, 0x74, 0x6f, 0x6d, 0x2f, 0x63, 0x6f, 0x70, 0x79, 0x5f, 0x74, 0x72
        /*007e*/ 	.byte	0x61, 0x69, 0x74, 0x73, 0x5f, 0x73, 0x6d, 0x31, 0x30, 0x30, 0x2e, 0x68, 0x70, 0x70, 0x00
	.type		$str$25,@object
	.size		$str$25,(__unnamed_1 - $str$25)
$str$25:
        /*008d*/ 	.byte	0x28, 0x28, 0x75, 0x69, 0x6e, 0x74, 0x33, 0x32, 0x5f, 0x74, 0x28, 0x74, 0x68, 0x72, 0x65, 0x61
        /*009d*/ 	.byte	0x64, 0x49, 0x64, 0x78, 0x2e, 0x78, 0x29, 0x20, 0x2f, 0x20, 0x33, 0x32, 0x29, 0x20, 0x25, 0x20
        /*00ad*/ 	.byte	0x34, 0x29, 0x20, 0x3d, 0x3d, 0x20, 0x28, 0x28, 0x28, 0x74, 0x6d, 0x65, 0x6d, 0x5f, 0x61, 0x64
        /*00bd*/ 	.byte	0x64, 0x72, 0x20, 0x3e, 0x3e, 0x20, 0x31, 0x36, 0x29, 0x20, 0x2f, 0x20, 0x33, 0x32, 0x29, 0x20
        /*00cd*/ 	.byte	0x25, 0x20, 0x34, 0x29, 0x00
	.type		__unnamed_1,@object
	.size		__unnamed_1,(__unnamed_2 - __unnamed_1)
__unnamed_1:
        /*00d2*/ 	.byte	0x61, 0x75, 0x74, 0x6f, 0x20, 0x63, 0x75, 0x74, 0x65, 0x3a, 0x3a, 0x61, 0x73, 0x5f, 0x70, 0x6f
        /* <DEDUP_REMOVED lines=24> */
        /*0262*/ 	.byte	0x3c, 0x34, 0x30, 0x39, 0x36, 0x3e, 0x3e, 0x3e, 0x3e, 0x5d, 0x00
	.type		__unnamed_2,@object
	.size		__unnamed_2,(.L_2 - __unnamed_2)
__unnamed_2:
        /* <DEDUP_REMOVED lines=40> */
        /*04ed*/ 	.byte	0x74, 0x65, 0x3a, 0x3a, 0x43, 0x3c, 0x30, 0x3e, 0x3e, 0x3e, 0x3e, 0x5d, 0x00
.L_2:


//--------------------- .nv.shared._ZN7cutlass13device_kernelINS_4gemm6kernel13GemmUniversalIN4cute5tupleIJiiiiEEENS1_10collective13CollectiveMmaINS1_35MainloopSm100TmaUmmaWarpSpecializedILi36ELi2ELi4ENS5_IJNS4_1CILi2EEENSA_ILi1EEESC_EEEEENS5_IJNSA_ILi128EEENSA_ILi64EEESG_EEENS_12float_e4m3_tENS5_IJlSC_lEEESI_SJ_NS4_8TiledMMAINS4_8MMA_AtomIJNS4_10MMA_TraitsINS4_25SM100_MMA_F8F6F4_2x1SM_SSEJSI_SI_fSF_SG_NS4_17integral_constantINS4_4UMMA5MajorELSQ_0EEESR_NSO_INSP_7ScaleInELSS_0EEEST_EEEEEENS4_6LayoutINS5_IJSC_SC_SC_EEENS5_IJNSA_ILi0EEESY_SY_EEEEENS5_IJNS4_10UnderscoreES11_S11_EEEEENS4_18SM100_TMA_2SM_LOADENS4_14ComposedLayoutINS4_7SwizzleILi2ELi4ELi3EEENS4_18smem_ptr_flag_bitsILi8EEENSW_INS5_IJNSA_ILi8EEESG_EEENS5_IJSG_SC_EEEEEEEvNS4_8identityES14_S1E_vS1F_EENS_8epilogue10collective18CollectiveEpilogueINS1H_23Sm100TmaWarpSpecializedILi1ELi1ELi32ELb0ELb0EEEJNS5_IJSG_SG_SG_EEENS5_IJNSW_ISG_SC_EES1N_EEESI_SJ_SI_SJ_NS1H_6fusion15FusionCallbacksIS1L_NS1P_13LinCombEltActINS1H_6thread7SigmoidESI_fSI_fLNS_15FloatRoundStyleE2EEES1M_S1O_JEEENS4_5SM1004TMEM4LOAD26SM100_TMEM_LOAD_32dp32b32xENS4_13SM90_TMA_LOADES1E_NS4_39AutoVectorizingCopyWithAssumedAlignmentILi128EEENS4_14SM90_TMA_STOREES1E_S23_S23_EEEvvEEEEvNT_6ParamsE --------------------------
	.section	.nv.shared._ZN7cutlass13device_kernelINS_4gemm6kernel13GemmUniversalIN4cute5tupleIJiiiiEEENS1_10collective13CollectiveMmaINS1_35MainloopSm100TmaUmmaWarpSpecializedILi36ELi2ELi4ENS5_IJNS4_1CILi2EEENSA_ILi1EEESC_EEEEENS5_IJNSA_ILi128EEENSA_ILi64EEESG_EEENS_12float_e4m3_tENS5_IJlSC_lEEESI_SJ_NS4_8TiledMMAINS4_8MMA_AtomIJNS4_10MMA_TraitsINS4_25SM100_MMA_F8F6F4_2x1SM_SSEJSI_SI_fSF_SG_NS4_17integral_constantINS4_4UMMA5MajorELSQ_0EEESR_NSO_INSP_7ScaleInELSS_0EEEST_EEEEEENS4_6LayoutINS5_IJSC_SC_SC_EEENS5_IJNSA_ILi0EEESY_SY_EEEEENS5_IJNS4_10UnderscoreES11_S11_EEEEENS4_18SM100_TMA_2SM_LOADENS4_14ComposedLayoutINS4_7SwizzleILi2ELi4ELi3EEENS4_18smem_ptr_flag_bitsILi8EEENSW_INS5_IJNSA_ILi8EEESG_EEENS5_IJSG_SC_EEEEEEEvNS4_8identityES14_S1E_vS1F_EENS_8epilogue10collective18CollectiveEpilogueINS1H_23Sm100TmaWarpSpecializedILi1ELi1ELi32ELb0ELb0EEEJNS5_IJSG_SG_SG_EEENS5_IJNSW_ISG_SC_EES1N_EEESI_SJ_SI_SJ_NS1H_6fusion15FusionCallbacksIS1L_NS1P_13LinCombEltActINS1H_6thread7SigmoidESI_fSI_fLNS_15FloatRoundStyleE2EEES1M_S1O_JEEENS4_5SM1004TMEM4LOAD26SM100_TMEM_LOAD_32dp32b32xENS4_13SM90_TMA_LOADES1E_NS4_39AutoVectorizingCopyWithAssumedAlignmentILi128EEENS4_14SM90_TMA_STOREES1E_S23_S23_EEEvvEEEEvNT_6ParamsE,"aw",@nobits
	.sectionflags	@""
	.align	16
	.zero		1024


//--------------------- .nv.shared.reserved.0     --------------------------
	.section	.nv.shared.reserved.0,"aw",@nobits
	.weak		__nv_reservedSMEM_offset_0_alias
	.size		__nv_reservedSMEM_offset_0_alias, 0, 64
	.other		__nv_reservedSMEM_offset_0_alias,@"STO_CUDA_RESERVED_SHARED STV_DEFAULT"
__nv_reservedSMEM_offset_0_alias:
	.zero		0
.nv.shared.reserved.0:
	.zero		64
	.weak		__nv_reservedSMEM_tcgen05_partition
	.type		__nv_reservedSMEM_tcgen05_partition,@object
	.size		__nv_reservedSMEM_tcgen05_partition,(.L_0 - __nv_reservedSMEM_tcgen05_partition)
__nv_reservedSMEM_tcgen05_partition:
	.zero		32
.L_0:


//--------------------- .nv.global                --------------------------
	.section	.nv.global,"aw",@nobits
.nv.global:
	.type		_ZN39_INTERNAL_df263704_4_k_cu_8837eeda_30284cute1_E,@object
	.size		_ZN39_INTERNAL_df263704_4_k_cu_8837eeda_30284cute1_E,(_ZN39_INTERNAL_df263704_4_k_cu_8837eeda_30284cuda3std3__45__cpo6cbeginE - _ZN39_INTERNAL_df263704_4_k_cu_8837eeda_30284cute1_E)
_ZN39_INTERNAL_df263704_4_k_cu_8837eeda_30284cute1_E:
	.zero		1
	.type		_ZN39_INTERNAL_df263704_4_k_cu_8837eeda_30284cuda3std3__45__cpo6cbeginE,@object
	.size		_ZN39_INTERNAL_df263704_4_k_cu_8837eeda_30284cuda3std3__45__cpo6cbeginE,(_ZN39_INTERNAL_df263704_4_k_cu_8837eeda_30284cuda3std3__48in_placeE - _ZN39_INTERNAL_df263704_4_k_cu_8837eeda_30284cuda3std3__45__cpo6cbeginE)
_ZN39_INTERNAL_df263704_4_k_cu_8837eeda_30284cuda3std3__45__cpo6cbeginE:
	.zero		1
	.type		_ZN39_INTERNAL_df263704_4_k_cu_8837eeda_30284cuda3std3__48in_placeE,@object
	.size		_ZN39_INTERNAL_df263704_4_k_cu_8837eeda_30284cuda3std3__48in_placeE,(_ZN39_INTERNAL_df263704_4_k_cu_8837eeda_30284cuda3std6ranges3__45__cpo9iter_moveE - _ZN39_INTERNAL_df263704_4_k_cu_8837eeda_30284cuda3std3__48in_placeE)
_ZN39_INTERNAL_df263704_4_k_cu_8837eeda_30284cuda3std3__48in_placeE:
	.zero		1
	.type		_ZN39_INTERNAL_df263704_4_k_cu_8837eeda_30284cuda3std6ranges3__45__cpo9iter_moveE,@object
	.size		_ZN39_INTERNAL_df263704_4_k_cu_8837eeda_30284cuda3std6ranges3__45__cpo9iter_moveE,(_ZN39_INTERNAL_df263704_4_k_cu_8837eeda_30284cuda3std3__45__cpo5beginE - _ZN39_INTERNAL_df263704_4_k_cu_8837eeda_30284cuda3std6ranges3__45__cpo9iter_moveE)
_ZN39_INTERNAL_df263704_4_k_cu_8837eeda_30284cuda3std6ranges3__45__cpo9iter_moveE:
	.zero		1
	.type		_ZN39_INTERNAL_df263704_4_k_cu_8837eeda_30284cuda3std3__45__cpo5beginE,@object
	.size		_ZN39_INTERNAL_df263704_4_k_cu_8837eeda_30284cuda3std3__45__cpo5beginE,(_ZN39_INTERNAL_df263704_4_k_cu_8837eeda_30284cuda3std3__441_GLOBAL__N__df263704_4_k_cu_8837eeda_30286ignoreE - _ZN39_INTERNAL_df263704_4_k_cu_8837eeda_30284cuda3std3__45__cpo5beginE)
_ZN39_INTERNAL_df263704_4_k_cu_8837eeda_30284cuda3std3__45__cpo5beginE:
	.zero		1
	.type		_ZN39_INTERNAL_df263704_4_k_cu_8837eeda_30284cuda3std3__441_GLOBAL__N__df263704_4_k_cu_8837eeda_30286ignoreE,@object
	.size		_ZN39_INTERNAL_df263704_4_k_cu_8837eeda_30284cuda3std3__441_GLOBAL__N__df263704_4_k_cu_8837eeda_30286ignoreE,(_ZN39_INTERNAL_df263704_4_k_cu_8837eeda_30284cute7productE - _ZN39_INTERNAL_df263704_4_k_cu_8837eeda_30284cuda3std3__441_GLOBAL__N__df263704_4_k_cu_8837eeda_30286ignoreE)
_ZN39_INTERNAL_df263704_4_k_cu_8837eeda_30284cuda3std3__441_GLOBAL__N__df263704_4_k_cu_8837eeda_30286ignoreE:
	.zero		1
	.type		_ZN39_INTERNAL_df263704_4_k_cu_8837eeda_30284cute7productE,@object
	.size		_ZN39_INTERNAL_df263704_4_k_cu_8837eeda_30284cute7productE,(_ZN39_INTERNAL_df263704_4_k_cu_8837eeda_30284cuda3std3__45__cpo3endE - _ZN39_INTERNAL_df263704_4_k_cu_8837eeda_30284cute7productE)
_ZN39_INTERNAL_df263704_4_k_cu_8837eeda_30284cute7productE:
	.zero		1
	.type		_ZN39_INTERNAL_df263704_4_k_cu_8837eeda_30284cuda3std3__45__cpo3endE,@object
	.size		_ZN39_INTERNAL_df263704_4_k_cu_8837eeda_30284cuda3std3__45__cpo3endE,(_ZN39_INTERNAL_df263704_4_k_cu_8837eeda_30284cuda3std3__419piecewise_constructE - _ZN39_INTERNAL_df263704_4_k_cu_8837eeda_30284cuda3std3__45__cpo3endE)
_ZN39_INTERNAL_df263704_4_k_cu_8837eeda_30284cuda3std3__45__cpo3endE:
	.zero		1
	.type		_ZN39_INTERNAL_df263704_4_k_cu_8837eeda_30284cuda3std3__419piecewise_constructE,@object
	.size		_ZN39_INTERNAL_df263704_4_k_cu_8837eeda_30284cuda3std3__419piecewise_constructE,(_ZN39_INTERNAL_df263704_4_k_cu_8837eeda_30284cuda3std3__45__cpo4cendE - _ZN39_INTERNAL_df263704_4_k_cu_8837eeda_30284cuda3std3__419piecewise_constructE)
_ZN39_INTERNAL_df263704_4_k_cu_8837eeda_30284cuda3std3__419piecewise_constructE:
	.zero		1
	.type		_ZN39_INTERNAL_df263704_4_k_cu_8837eeda_30284cuda3std3__45__cpo4cendE,@object
	.size		_ZN39_INTERNAL_df263704_4_k_cu_8837eeda_30284cuda3std3__45__cpo4cendE,(_ZN39_INTERNAL_df263704_4_k_cu_8837eeda_30284cuda3std6ranges3__45__cpo4swapE - _ZN39_INTERNAL_df263704_4_k_cu_8837eeda_30284cuda3std3__45__cpo4cendE)
_ZN39_INTERNAL_df263704_4_k_cu_8837eeda_30284cuda3std3__45__cpo4cendE:
	.zero		1
	.type		_ZN39_INTERNAL_df263704_4_k_cu_8837eeda_30284cuda3std6ranges3__45__cpo4swapE,@object
	.size		_ZN39_INTERNAL_df263704_4_k_cu_8837eeda_30284cuda3std6ranges3__45__cpo4swapE,(.L_10 - _ZN39_INTERNAL_df263704_4_k_cu_8837eeda_30284cuda3std6ranges3__45__cpo4swapE)
_ZN39_INTERNAL_df263704_4_k_cu_8837eeda_30284cuda3std6ranges3__45__cpo4swapE:
	.zero		1
.L_10:


//--------------------- .nv.constant0._ZN7cutlass13device_kernelINS_4gemm6kernel13GemmUniversalIN4cute5tupleIJiiiiEEENS1_10collective13CollectiveMmaINS1_35MainloopSm100TmaUmmaWarpSpecializedILi36ELi2ELi4ENS5_IJNS4_1CILi2EEENSA_ILi1EEESC_EEEEENS5_IJNSA_ILi128EEENSA_ILi64EEESG_EEENS_12float_e4m3_tENS5_IJlSC_lEEESI_SJ_NS4_8TiledMMAINS4_8MMA_AtomIJNS4_10MMA_TraitsINS4_25SM100_MMA_F8F6F4_2x1SM_SSEJSI_SI_fSF_SG_NS4_17integral_constantINS4_4UMMA5MajorELSQ_0EEESR_NSO_INSP_7ScaleInELSS_0EEEST_EEEEEENS4_6LayoutINS5_IJSC_SC_SC_EEENS5_IJNSA_ILi0EEESY_SY_EEEEENS5_IJNS4_10UnderscoreES11_S11_EEEEENS4_18SM100_TMA_2SM_LOADENS4_14ComposedLayoutINS4_7SwizzleILi2ELi4ELi3EEENS4_18smem_ptr_flag_bitsILi8EEENSW_INS5_IJNSA_ILi8EEESG_EEENS5_IJSG_SC_EEEEEEEvNS4_8identityES14_S1E_vS1F_EENS_8epilogue10collective18CollectiveEpilogueINS1H_23Sm100TmaWarpSpecializedILi1ELi1ELi32ELb0ELb0EEEJNS5_IJSG_SG_SG_EEENS5_IJNSW_ISG_SC_EES1N_EEESI_SJ_SI_SJ_NS1H_6fusion15FusionCallbacksIS1L_NS1P_13LinCombEltActINS1H_6thread7SigmoidESI_fSI_fLNS_15FloatRoundStyleE2EEES1M_S1O_JEEENS4_5SM1004TMEM4LOAD26SM100_TMEM_LOAD_32dp32b32xENS4_13SM90_TMA_LOADES1E_NS4_39AutoVectorizingCopyWithAssumedAlignmentILi128EEENS4_14SM90_TMA_STOREES1E_S23_S23_EEEvvEEEEvNT_6ParamsE --------------------------
	.section	.nv.constant0._ZN7cutlass13device_kernelINS_4gemm6kernel13GemmUniversalIN4cute5tupleIJiiiiEEENS1_10collective13CollectiveMmaINS1_35MainloopSm100TmaUmmaWarpSpecializedILi36ELi2ELi4ENS5_IJNS4_1CILi2EEENSA_ILi1EEESC_EEEEENS5_IJNSA_ILi128EEENSA_ILi64EEESG_EEENS_12float_e4m3_tENS5_IJlSC_lEEESI_SJ_NS4_8TiledMMAINS4_8MMA_AtomIJNS4_10MMA_TraitsINS4_25SM100_MMA_F8F6F4_2x1SM_SSEJSI_SI_fSF_SG_NS4_17integral_constantINS4_4UMMA5MajorELSQ_0EEESR_NSO_INSP_7ScaleInELSS_0EEEST_EEEEEENS4_6LayoutINS5_IJSC_SC_SC_EEENS5_IJNSA_ILi0EEESY_SY_EEEEENS5_IJNS4_10UnderscoreES11_S11_EEEEENS4_18SM100_TMA_2SM_LOADENS4_14ComposedLayoutINS4_7SwizzleILi2ELi4ELi3EEENS4_18smem_ptr_flag_bitsILi8EEENSW_INS5_IJNSA_ILi8EEESG_EEENS5_IJSG_SC_EEEEEEEvNS4_8identityES14_S1E_vS1F_EENS_8epilogue10collective18CollectiveEpilogueINS1H_23Sm100TmaWarpSpecializedILi1ELi1ELi32ELb0ELb0EEEJNS5_IJSG_SG_SG_EEENS5_IJNSW_ISG_SC_EES1N_EEESI_SJ_SI_SJ_NS1H_6fusion15FusionCallbacksIS1L_NS1P_13LinCombEltActINS1H_6thread7SigmoidESI_fSI_fLNS_15FloatRoundStyleE2EEES1M_S1O_JEEENS4_5SM1004TMEM4LOAD26SM100_TMEM_LOAD_32dp32b32xENS4_13SM90_TMA_LOADES1E_NS4_39AutoVectorizingCopyWithAssumedAlignmentILi128EEENS4_14SM90_TMA_STOREES1E_S23_S23_EEEvvEEEEvNT_6ParamsE,"a",@progbits
	.sectionflags	@""
	.align	4
.nv.constant0._ZN7cutlass13device_kernelINS_4gemm6kernel13GemmUniversalIN4cute5tupleIJiiiiEEENS1_10collective13CollectiveMmaINS1_35MainloopSm100TmaUmmaWarpSpecializedILi36ELi2ELi4ENS5_IJNS4_1CILi2EEENSA_ILi1EEESC_EEEEENS5_IJNSA_ILi128EEENSA_ILi64EEESG_EEENS_12float_e4m3_tENS5_IJlSC_lEEESI_SJ_NS4_8TiledMMAINS4_8MMA_AtomIJNS4_10MMA_TraitsINS4_25SM100_MMA_F8F6F4_2x1SM_SSEJSI_SI_fSF_SG_NS4_17integral_constantINS4_4UMMA5MajorELSQ_0EEESR_NSO_INSP_7ScaleInELSS_0EEEST_EEEEEENS4_6LayoutINS5_IJSC_SC_SC_EEENS5_IJNSA_ILi0EEESY_SY_EEEEENS5_IJNS4_10UnderscoreES11_S11_EEEEENS4_18SM100_TMA_2SM_LOADENS4_14ComposedLayoutINS4_7SwizzleILi2ELi4ELi3EEENS4_18smem_ptr_flag_bitsILi8EEENSW_INS5_IJNSA_ILi8EEESG_EEENS5_IJSG_SC_EEEEEEEvNS4_8identityES14_S1E_vS1F_EENS_8epilogue10collective18CollectiveEpilogueINS1H_23Sm100TmaWarpSpecializedILi1ELi1ELi32ELb0ELb0EEEJNS5_IJSG_SG_SG_EEENS5_IJNSW_ISG_SC_EES1N_EEESI_SJ_SI_SJ_NS1H_6fusion15FusionCallbacksIS1L_NS1P_13LinCombEltActINS1H_6thread7SigmoidESI_fSI_fLNS_15FloatRoundStyleE2EEES1M_S1O_JEEENS4_5SM1004TMEM4LOAD26SM100_TMEM_LOAD_32dp32b32xENS4_13SM90_TMA_LOADES1E_NS4_39AutoVectorizingCopyWithAssumedAlignmentILi128EEENS4_14SM90_TMA_STOREES1E_S23_S23_EEEvvEEEEvNT_6ParamsE:
	.zero		2944


//--------------------- SYMBOLS --------------------------

	.type		.nv.reservedSmem.offset0,@object
	.size		.nv.reservedSmem.offset0,0x4
	.type		.nv.reservedSmem.cap,@object
	.size		.nv.reservedSmem.cap,0x4
	.type		__assertfail,@function
